//
// Generated by NVIDIA NVVM Compiler
//
// Compiler Build ID: CL-36424714
// Cuda compilation tools, release 13.0, V13.0.88
// Based on NVVM 20.0.0
//

.version 9.0
.target sm_100
.address_size 64

	// .globl	ausm_solver
.func  (.param .b64 func_retval0) __internal_accurate_pow
(
	.param .b64 __internal_accurate_pow_param_0
)
;

.visible .entry ausm_solver(
	.param .u64 .ptr .align 1 ausm_solver_param_0,
	.param .u64 .ptr .align 1 ausm_solver_param_1,
	.param .u32 ausm_solver_param_2,
	.param .u32 ausm_solver_param_3,
	.param .u64 .ptr .align 1 ausm_solver_param_4,
	.param .u64 .ptr .align 1 ausm_solver_param_5,
	.param .u32 ausm_solver_param_6,
	.param .u32 ausm_solver_param_7
)
{
	.reg .pred 	%p<38>;
	.reg .b32 	%r<151>;
	.reg .b64 	%rd<188>;
	.reg .b64 	%fd<119>;

	ld.param.u64 	%rd5, [ausm_solver_param_0];
	ld.param.u64 	%rd7, [ausm_solver_param_4];
	ld.param.u64 	%rd8, [ausm_solver_param_5];
	ld.param.u32 	%r74, [ausm_solver_param_6];
	ld.param.u32 	%r75, [ausm_solver_param_7];
	mov.u32 	%r76, %ctaid.x;
	mov.u32 	%r77, %ntid.x;
	mov.u32 	%r78, %tid.x;
	mad.lo.s32 	%r1, %r76, %r77, %r78;
	setp.ge.s32 	%p1, %r1, %r75;
	@%p1 bra 	$L__BB0_34;
	cvta.to.global.u64 	%rd9, %rd7;
	cvta.to.global.u64 	%rd10, %rd8;
	cvta.to.global.u64 	%rd11, %rd5;
	mul.wide.s32 	%rd12, %r1, 4;
	add.s64 	%rd13, %rd9, %rd12;
	ld.global.u32 	%r2, [%rd13];
	add.s64 	%rd14, %rd10, %rd12;
	ld.global.u32 	%r79, [%rd14];
	mul.wide.s32 	%rd15, %r2, 8;
	add.s64 	%rd16, %rd11, %rd15;
	cvt.s64.s32 	%rd1, %r79;
	mul.wide.s32 	%rd17, %r79, 8;
	add.s64 	%rd18, %rd11, %rd17;
	ld.global.f64 	%fd1, [%rd16];
	mul.wide.s32 	%rd2, %r74, 8;
	add.s64 	%rd19, %rd16, %rd2;
	ld.global.f64 	%fd2, [%rd19];
	add.s64 	%rd20, %rd19, %rd2;
	ld.global.f64 	%fd3, [%rd20];
	add.s64 	%rd21, %rd20, %rd2;
	ld.global.f64 	%fd4, [%rd21];
	ld.global.f64 	%fd5, [%rd18];
	add.s64 	%rd22, %rd18, %rd2;
	ld.global.f64 	%fd6, [%rd22];
	add.s64 	%rd23, %rd22, %rd2;
	ld.global.f64 	%fd7, [%rd23];
	add.s64 	%rd24, %rd23, %rd2;
	ld.global.f64 	%fd8, [%rd24];
	mul.f64 	%fd29, %fd4, 0d4071F0CCCCCCCCCD;
	mul.f64 	%fd9, %fd29, 0d3EE4F8B588E368F1;
	{
	.reg .b32 %temp; 
	mov.b64 	{%temp, %r3}, %fd9;
	}
	mov.f64 	%fd30, 0d3FF6649C179E4E1E;
	{
	.reg .b32 %temp; 
	mov.b64 	{%temp, %r4}, %fd30;
	}
	and.b32  	%r5, %r4, 2146435072;
	setp.neu.f64 	%p2, %fd9, 0d0000000000000000;
	@%p2 bra 	$L__BB0_3;
	setp.eq.s32 	%p4, %r5, 1126170624;
	selp.b32 	%r80, %r3, 0, %p4;
	setp.lt.s32 	%p5, %r4, 0;
	or.b32  	%r81, %r80, 2146435072;
	selp.b32 	%r82, %r81, %r80, %p5;
	mov.b32 	%r83, 0;
	mov.b64 	%fd116, {%r83, %r82};
	bra.uni 	$L__BB0_4;
$L__BB0_3:
	abs.f64 	%fd31, %fd9;
	{ // callseq 0, 0
	.param .b64 param0;
	st.param.f64 	[param0], %fd31;
	.param .b64 retval0;
	call.uni (retval0), 
	__internal_accurate_pow, 
	(
	param0
	);
	ld.param.f64 	%fd32, [retval0];
	} // callseq 0
	setp.lt.s32 	%p3, %r3, 0;
	selp.f64 	%fd116, 0dFFF8000000000000, %fd32, %p3;
$L__BB0_4:
	add.f64 	%fd34, %fd9, 0d3FF6649C179E4E1E;
	{
	.reg .b32 %temp; 
	mov.b64 	{%temp, %r84}, %fd34;
	}
	and.b32  	%r85, %r84, 2146435072;
	setp.ne.s32 	%p6, %r85, 2146435072;
	@%p6 bra 	$L__BB0_9;
	setp.num.f64 	%p7, %fd9, %fd9;
	@%p7 bra 	$L__BB0_7;
	mov.f64 	%fd36, 0d3FF6649C179E4E1E;
	add.rn.f64 	%fd116, %fd9, %fd36;
	bra.uni 	$L__BB0_9;
$L__BB0_7:
	abs.f64 	%fd35, %fd9;
	setp.neu.f64 	%p8, %fd35, 0d7FF0000000000000;
	@%p8 bra 	$L__BB0_9;
	setp.eq.s32 	%p9, %r5, 1126170624;
	setp.lt.s32 	%p10, %r4, 0;
	selp.b32 	%r87, 0, 2146435072, %p10;
	setp.lt.s32 	%p11, %r3, 0;
	and.b32  	%r88, %r4, 2147483647;
	setp.ne.s32 	%p12, %r88, 1071644672;
	or.b32  	%r89, %r87, -2147483648;
	selp.b32 	%r90, %r89, %r87, %p12;
	selp.b32 	%r91, %r90, %r87, %p9;
	selp.b32 	%r92, %r91, %r87, %p11;
	mov.b32 	%r93, 0;
	mov.b64 	%fd116, {%r93, %r92};
$L__BB0_9:
	setp.eq.f64 	%p13, %fd9, 0d3FF0000000000000;
	mul.f64 	%fd37, %fd116, 0d40F86A0000000000;
	selp.f64 	%fd16, 0d40F86A0000000000, %fd37, %p13;
	mul.f64 	%fd38, %fd8, 0d4071F0CCCCCCCCCD;
	mul.f64 	%fd17, %fd38, 0d3EE4F8B588E368F1;
	{
	.reg .b32 %temp; 
	mov.b64 	{%temp, %r6}, %fd17;
	}
	setp.neu.f64 	%p14, %fd17, 0d0000000000000000;
	@%p14 bra 	$L__BB0_11;
	setp.eq.s32 	%p16, %r5, 1126170624;
	selp.b32 	%r94, %r6, 0, %p16;
	setp.lt.s32 	%p17, %r4, 0;
	or.b32  	%r95, %r94, 2146435072;
	selp.b32 	%r96, %r95, %r94, %p17;
	mov.b32 	%r97, 0;
	mov.b64 	%fd118, {%r97, %r96};
	bra.uni 	$L__BB0_12;
$L__BB0_11:
	abs.f64 	%fd39, %fd17;
	{ // callseq 1, 0
	.param .b64 param0;
	st.param.f64 	[param0], %fd39;
	.param .b64 retval0;
	call.uni (retval0), 
	__internal_accurate_pow, 
	(
	param0
	);
	ld.param.f64 	%fd40, [retval0];
	} // callseq 1
	setp.lt.s32 	%p15, %r6, 0;
	selp.f64 	%fd118, 0dFFF8000000000000, %fd40, %p15;
$L__BB0_12:
	add.f64 	%fd42, %fd17, 0d3FF6649C179E4E1E;
	{
	.reg .b32 %temp; 
	mov.b64 	{%temp, %r98}, %fd42;
	}
	and.b32  	%r99, %r98, 2146435072;
	setp.ne.s32 	%p18, %r99, 2146435072;
	@%p18 bra 	$L__BB0_17;
	setp.num.f64 	%p19, %fd17, %fd17;
	@%p19 bra 	$L__BB0_15;
	mov.f64 	%fd44, 0d3FF6649C179E4E1E;
	add.rn.f64 	%fd118, %fd17, %fd44;
	bra.uni 	$L__BB0_17;
$L__BB0_15:
	abs.f64 	%fd43, %fd17;
	setp.neu.f64 	%p20, %fd43, 0d7FF0000000000000;
	@%p20 bra 	$L__BB0_17;
	setp.eq.s32 	%p21, %r5, 1126170624;
	setp.lt.s32 	%p22, %r4, 0;
	selp.b32 	%r101, 0, 2146435072, %p22;
	setp.lt.s32 	%p23, %r6, 0;
	and.b32  	%r102, %r4, 2147483647;
	setp.ne.s32 	%p24, %r102, 1071644672;
	or.b32  	%r103, %r101, -2147483648;
	selp.b32 	%r104, %r103, %r101, %p24;
	selp.b32 	%r105, %r104, %r101, %p21;
	selp.b32 	%r106, %r105, %r101, %p23;
	mov.b32 	%r107, 0;
	mov.b64 	%fd118, {%r107, %r106};
$L__BB0_17:
	ld.param.u32 	%r127, [ausm_solver_param_3];
	ld.param.u64 	%rd185, [ausm_solver_param_1];
	cvta.to.global.u64 	%rd25, %rd185;
	mul.wide.s32 	%rd26, %r2, 8;
	add.s64 	%rd3, %rd25, %rd26;
	rcp.rn.f64 	%fd45, %fd1;
	rcp.rn.f64 	%fd46, %fd5;
	setp.eq.f64 	%p25, %fd17, 0d3FF0000000000000;
	mul.f64 	%fd47, %fd118, 0d40F86A0000000000;
	selp.f64 	%fd24, 0d40F86A0000000000, %fd47, %p25;
	mul.f64 	%fd48, %fd16, 0d3FF6649C179E4E1E;
	mul.f64 	%fd49, %fd45, %fd48;
	sqrt.rn.f64 	%fd50, %fd49;
	mul.f64 	%fd51, %fd24, 0d3FF6649C179E4E1E;
	mul.f64 	%fd52, %fd46, %fd51;
	sqrt.rn.f64 	%fd53, %fd52;
	setp.eq.s32 	%p26, %r127, 0;
	mul.f64 	%fd54, %fd2, %fd45;
	selp.f64 	%fd55, %fd54, 0d0000000000000000, %p26;
	mul.f64 	%fd56, %fd6, %fd46;
	selp.f64 	%fd57, %fd56, 0d0000000000000000, %p26;
	setp.eq.s32 	%p27, %r127, 1;
	mul.f64 	%fd58, %fd45, %fd3;
	selp.f64 	%fd59, %fd58, %fd55, %p27;
	mul.f64 	%fd60, %fd46, %fd7;
	selp.f64 	%fd61, %fd60, %fd57, %p27;
	div.rn.f64 	%fd62, %fd59, %fd50;
	add.f64 	%fd25, %fd62, 0d3FF0000000000000;
	div.rn.f64 	%fd63, %fd61, %fd53;
	add.f64 	%fd26, %fd63, 0dBFF0000000000000;
	mul.f64 	%fd64, %fd25, %fd25;
	mul.f64 	%fd65, %fd26, %fd26;
	sub.f64 	%fd66, %fd64, %fd65;
	mul.f64 	%fd67, %fd66, 0d3FD0000000000000;
	max.f64 	%fd68, %fd67, 0d0000000000000000;
	mul.f64 	%fd27, %fd50, %fd68;
	min.f64 	%fd69, %fd67, 0d0000000000000000;
	mul.f64 	%fd28, %fd53, %fd69;
	mul.f64 	%fd70, %fd5, %fd28;
	fma.rn.f64 	%fd71, %fd1, %fd27, %fd70;
	st.global.f64 	[%rd3], %fd71;
	@%p27 bra 	$L__BB0_20;
	ld.param.u32 	%r128, [ausm_solver_param_3];
	setp.ne.s32 	%p28, %r128, 0;
	@%p28 bra 	$L__BB0_21;
	mul.f64 	%fd78, %fd16, %fd25;
	mul.f64 	%fd79, %fd24, %fd26;
	sub.f64 	%fd80, %fd78, %fd79;
	mul.f64 	%fd81, %fd80, 0d3FE0000000000000;
	mul.wide.s32 	%rd30, %r74, 8;
	add.s64 	%rd31, %rd3, %rd30;
	st.global.f64 	[%rd31], %fd81;
	mul.f64 	%fd82, %fd7, %fd28;
	fma.rn.f64 	%fd83, %fd3, %fd27, %fd82;
	add.s64 	%rd32, %rd31, %rd2;
	st.global.f64 	[%rd32], %fd83;
	bra.uni 	$L__BB0_21;
$L__BB0_20:
	mul.f64 	%fd72, %fd6, %fd28;
	fma.rn.f64 	%fd73, %fd2, %fd27, %fd72;
	mul.wide.s32 	%rd27, %r74, 8;
	add.s64 	%rd28, %rd3, %rd27;
	st.global.f64 	[%rd28], %fd73;
	mul.f64 	%fd74, %fd16, %fd25;
	mul.f64 	%fd75, %fd24, %fd26;
	sub.f64 	%fd76, %fd74, %fd75;
	mul.f64 	%fd77, %fd76, 0d3FE0000000000000;
	add.s64 	%rd29, %rd28, %rd2;
	st.global.f64 	[%rd29], %fd77;
$L__BB0_21:
	ld.param.u32 	%r122, [ausm_solver_param_2];
	mul.lo.s32 	%r142, %r74, 3;
	mul.f64 	%fd84, %fd8, %fd28;
	fma.rn.f64 	%fd85, %fd4, %fd27, %fd84;
	mul.wide.s32 	%rd33, %r142, 8;
	add.s64 	%rd34, %rd3, %rd33;
	st.global.f64 	[%rd34], %fd85;
	setp.lt.s32 	%p29, %r122, 1;
	@%p29 bra 	$L__BB0_34;
	ld.param.u32 	%r123, [ausm_solver_param_2];
	and.b32  	%r8, %r123, 15;
	setp.lt.u32 	%p30, %r123, 16;
	mov.b32 	%r147, 0;
	@%p30 bra 	$L__BB0_25;
	ld.param.u32 	%r124, [ausm_solver_param_2];
	and.b32  	%r147, %r124, 2147483632;
	neg.s32 	%r145, %r147;
	shl.b32 	%r11, %r74, 4;
	shl.b32 	%r143, %r74, 1;
	shl.b32 	%r141, %r74, 2;
	mul.lo.s32 	%r140, %r74, 5;
	mul.lo.s32 	%r139, %r74, 6;
	mul.lo.s32 	%r138, %r74, 7;
	shl.b32 	%r137, %r74, 3;
	mul.lo.s32 	%r136, %r74, 9;
	mul.lo.s32 	%r135, %r74, 10;
	mul.lo.s32 	%r134, %r74, 11;
	mul.lo.s32 	%r133, %r74, 12;
	mul.lo.s32 	%r132, %r74, 13;
	mul.lo.s32 	%r131, %r74, 14;
	mul.lo.s32 	%r130, %r74, 15;
	mov.b32 	%r129, 0;
	mov.u32 	%r144, %r74;
$L__BB0_24:
	.pragma "nounroll";
	ld.param.u64 	%rd186, [ausm_solver_param_1];
	cvt.s64.s32 	%rd35, %r129;
	mul.wide.s32 	%rd36, %r129, 8;
	add.s64 	%rd37, %rd3, %rd36;
	ld.global.f64 	%fd86, [%rd37];
	add.s64 	%rd38, %rd35, %rd1;
	cvta.to.global.u64 	%rd39, %rd186;
	shl.b64 	%rd40, %rd38, 3;
	add.s64 	%rd41, %rd39, %rd40;
	st.global.f64 	[%rd41], %fd86;
	cvt.s64.s32 	%rd42, %r144;
	add.s64 	%rd43, %rd37, %rd2;
	ld.global.f64 	%fd87, [%rd43];
	add.s64 	%rd44, %rd42, %rd1;
	shl.b64 	%rd45, %rd44, 3;
	add.s64 	%rd46, %rd39, %rd45;
	st.global.f64 	[%rd46], %fd87;
	cvt.s64.s32 	%rd47, %r143;
	add.s64 	%rd48, %rd43, %rd2;
	ld.global.f64 	%fd88, [%rd48];
	add.s64 	%rd49, %rd47, %rd1;
	shl.b64 	%rd50, %rd49, 3;
	add.s64 	%rd51, %rd39, %rd50;
	st.global.f64 	[%rd51], %fd88;
	cvt.s64.s32 	%rd52, %r142;
	add.s64 	%rd53, %rd48, %rd2;
	ld.global.f64 	%fd89, [%rd53];
	add.s64 	%rd54, %rd52, %rd1;
	shl.b64 	%rd55, %rd54, 3;
	add.s64 	%rd56, %rd39, %rd55;
	st.global.f64 	[%rd56], %fd89;
	cvt.s64.s32 	%rd57, %r141;
	add.s64 	%rd58, %rd53, %rd2;
	ld.global.f64 	%fd90, [%rd58];
	add.s64 	%rd59, %rd57, %rd1;
	shl.b64 	%rd60, %rd59, 3;
	add.s64 	%rd61, %rd39, %rd60;
	st.global.f64 	[%rd61], %fd90;
	cvt.s64.s32 	%rd62, %r140;
	add.s64 	%rd63, %rd58, %rd2;
	ld.global.f64 	%fd91, [%rd63];
	add.s64 	%rd64, %rd62, %rd1;
	shl.b64 	%rd65, %rd64, 3;
	add.s64 	%rd66, %rd39, %rd65;
	st.global.f64 	[%rd66], %fd91;
	cvt.s64.s32 	%rd67, %r139;
	add.s64 	%rd68, %rd63, %rd2;
	ld.global.f64 	%fd92, [%rd68];
	add.s64 	%rd69, %rd67, %rd1;
	shl.b64 	%rd70, %rd69, 3;
	add.s64 	%rd71, %rd39, %rd70;
	st.global.f64 	[%rd71], %fd92;
	cvt.s64.s32 	%rd72, %r138;
	add.s64 	%rd73, %rd68, %rd2;
	ld.global.f64 	%fd93, [%rd73];
	add.s64 	%rd74, %rd72, %rd1;
	shl.b64 	%rd75, %rd74, 3;
	add.s64 	%rd76, %rd39, %rd75;
	st.global.f64 	[%rd76], %fd93;
	cvt.s64.s32 	%rd77, %r137;
	add.s64 	%rd78, %rd73, %rd2;
	ld.global.f64 	%fd94, [%rd78];
	add.s64 	%rd79, %rd77, %rd1;
	shl.b64 	%rd80, %rd79, 3;
	add.s64 	%rd81, %rd39, %rd80;
	st.global.f64 	[%rd81], %fd94;
	cvt.s64.s32 	%rd82, %r136;
	add.s64 	%rd83, %rd78, %rd2;
	ld.global.f64 	%fd95, [%rd83];
	add.s64 	%rd84, %rd82, %rd1;
	shl.b64 	%rd85, %rd84, 3;
	add.s64 	%rd86, %rd39, %rd85;
	st.global.f64 	[%rd86], %fd95;
	cvt.s64.s32 	%rd87, %r135;
	add.s64 	%rd88, %rd83, %rd2;
	ld.global.f64 	%fd96, [%rd88];
	add.s64 	%rd89, %rd87, %rd1;
	shl.b64 	%rd90, %rd89, 3;
	add.s64 	%rd91, %rd39, %rd90;
	st.global.f64 	[%rd91], %fd96;
	cvt.s64.s32 	%rd92, %r134;
	add.s64 	%rd93, %rd88, %rd2;
	ld.global.f64 	%fd97, [%rd93];
	add.s64 	%rd94, %rd92, %rd1;
	shl.b64 	%rd95, %rd94, 3;
	add.s64 	%rd96, %rd39, %rd95;
	st.global.f64 	[%rd96], %fd97;
	cvt.s64.s32 	%rd97, %r133;
	add.s64 	%rd98, %rd93, %rd2;
	ld.global.f64 	%fd98, [%rd98];
	add.s64 	%rd99, %rd97, %rd1;
	shl.b64 	%rd100, %rd99, 3;
	add.s64 	%rd101, %rd39, %rd100;
	st.global.f64 	[%rd101], %fd98;
	cvt.s64.s32 	%rd102, %r132;
	add.s64 	%rd103, %rd98, %rd2;
	ld.global.f64 	%fd99, [%rd103];
	add.s64 	%rd104, %rd102, %rd1;
	shl.b64 	%rd105, %rd104, 3;
	add.s64 	%rd106, %rd39, %rd105;
	st.global.f64 	[%rd106], %fd99;
	cvt.s64.s32 	%rd107, %r131;
	add.s64 	%rd108, %rd103, %rd2;
	ld.global.f64 	%fd100, [%rd108];
	add.s64 	%rd109, %rd107, %rd1;
	shl.b64 	%rd110, %rd109, 3;
	add.s64 	%rd111, %rd39, %rd110;
	st.global.f64 	[%rd111], %fd100;
	cvt.s64.s32 	%rd112, %r130;
	add.s64 	%rd113, %rd108, %rd2;
	ld.global.f64 	%fd101, [%rd113];
	add.s64 	%rd114, %rd112, %rd1;
	shl.b64 	%rd115, %rd114, 3;
	add.s64 	%rd116, %rd39, %rd115;
	st.global.f64 	[%rd116], %fd101;
	add.s32 	%r145, %r145, 16;
	add.s32 	%r144, %r144, %r11;
	add.s32 	%r143, %r143, %r11;
	add.s32 	%r142, %r142, %r11;
	add.s32 	%r141, %r141, %r11;
	add.s32 	%r140, %r140, %r11;
	add.s32 	%r139, %r139, %r11;
	add.s32 	%r138, %r138, %r11;
	add.s32 	%r137, %r137, %r11;
	add.s32 	%r136, %r136, %r11;
	add.s32 	%r135, %r135, %r11;
	add.s32 	%r134, %r134, %r11;
	add.s32 	%r133, %r133, %r11;
	add.s32 	%r132, %r132, %r11;
	add.s32 	%r131, %r131, %r11;
	add.s32 	%r130, %r130, %r11;
	add.s32 	%r129, %r129, %r11;
	setp.ne.s32 	%p31, %r145, 0;
	@%p31 bra 	$L__BB0_24;
$L__BB0_25:
	setp.eq.s32 	%p32, %r8, 0;
	@%p32 bra 	$L__BB0_34;
	ld.param.u32 	%r125, [ausm_solver_param_2];
	ld.param.u64 	%rd187, [ausm_solver_param_1];
	cvta.to.global.u64 	%rd4, %rd187;
	and.b32  	%r60, %r125, 7;
	setp.lt.u32 	%p33, %r8, 8;
	@%p33 bra 	$L__BB0_28;
	mul.lo.s32 	%r110, %r147, %r74;
	cvt.s64.s32 	%rd117, %r110;
	mul.wide.s32 	%rd118, %r110, 8;
	add.s64 	%rd119, %rd3, %rd118;
	ld.global.f64 	%fd102, [%rd119];
	add.s64 	%rd120, %rd117, %rd1;
	shl.b64 	%rd121, %rd120, 3;
	add.s64 	%rd122, %rd4, %rd121;
	st.global.f64 	[%rd122], %fd102;
	add.s32 	%r111, %r110, %r74;
	cvt.s64.s32 	%rd123, %r111;
	add.s64 	%rd124, %rd119, %rd2;
	ld.global.f64 	%fd103, [%rd124];
	add.s64 	%rd125, %rd123, %rd1;
	shl.b64 	%rd126, %rd125, 3;
	add.s64 	%rd127, %rd4, %rd126;
	st.global.f64 	[%rd127], %fd103;
	add.s32 	%r112, %r111, %r74;
	cvt.s64.s32 	%rd128, %r112;
	add.s64 	%rd129, %rd124, %rd2;
	ld.global.f64 	%fd104, [%rd129];
	add.s64 	%rd130, %rd128, %rd1;
	shl.b64 	%rd131, %rd130, 3;
	add.s64 	%rd132, %rd4, %rd131;
	st.global.f64 	[%rd132], %fd104;
	add.s32 	%r113, %r112, %r74;
	cvt.s64.s32 	%rd133, %r113;
	add.s64 	%rd134, %rd129, %rd2;
	ld.global.f64 	%fd105, [%rd134];
	add.s64 	%rd135, %rd133, %rd1;
	shl.b64 	%rd136, %rd135, 3;
	add.s64 	%rd137, %rd4, %rd136;
	st.global.f64 	[%rd137], %fd105;
	add.s32 	%r114, %r113, %r74;
	cvt.s64.s32 	%rd138, %r114;
	add.s64 	%rd139, %rd134, %rd2;
	ld.global.f64 	%fd106, [%rd139];
	add.s64 	%rd140, %rd138, %rd1;
	shl.b64 	%rd141, %rd140, 3;
	add.s64 	%rd142, %rd4, %rd141;
	st.global.f64 	[%rd142], %fd106;
	add.s32 	%r115, %r114, %r74;
	cvt.s64.s32 	%rd143, %r115;
	add.s64 	%rd144, %rd139, %rd2;
	ld.global.f64 	%fd107, [%rd144];
	add.s64 	%rd145, %rd143, %rd1;
	shl.b64 	%rd146, %rd145, 3;
	add.s64 	%rd147, %rd4, %rd146;
	st.global.f64 	[%rd147], %fd107;
	add.s32 	%r116, %r115, %r74;
	cvt.s64.s32 	%rd148, %r116;
	add.s64 	%rd149, %rd144, %rd2;
	ld.global.f64 	%fd108, [%rd149];
	add.s64 	%rd150, %rd148, %rd1;
	shl.b64 	%rd151, %rd150, 3;
	add.s64 	%rd152, %rd4, %rd151;
	st.global.f64 	[%rd152], %fd108;
	add.s32 	%r117, %r116, %r74;
	cvt.s64.s32 	%rd153, %r117;
	add.s64 	%rd154, %rd149, %rd2;
	ld.global.f64 	%fd109, [%rd154];
	add.s64 	%rd155, %rd153, %rd1;
	shl.b64 	%rd156, %rd155, 3;
	add.s64 	%rd157, %rd4, %rd156;
	st.global.f64 	[%rd157], %fd109;
	add.s32 	%r147, %r147, 8;
$L__BB0_28:
	setp.eq.s32 	%p34, %r60, 0;
	@%p34 bra 	$L__BB0_34;
	ld.param.u32 	%r126, [ausm_solver_param_2];
	and.b32  	%r63, %r126, 3;
	setp.lt.u32 	%p35, %r60, 4;
	@%p35 bra 	$L__BB0_31;
	mul.lo.s32 	%r118, %r147, %r74;
	cvt.s64.s32 	%rd158, %r118;
	mul.wide.s32 	%rd159, %r118, 8;
	add.s64 	%rd160, %rd3, %rd159;
	ld.global.f64 	%fd110, [%rd160];
	add.s64 	%rd161, %rd158, %rd1;
	shl.b64 	%rd162, %rd161, 3;
	add.s64 	%rd163, %rd4, %rd162;
	st.global.f64 	[%rd163], %fd110;
	add.s32 	%r119, %r118, %r74;
	cvt.s64.s32 	%rd164, %r119;
	add.s64 	%rd165, %rd160, %rd2;
	ld.global.f64 	%fd111, [%rd165];
	add.s64 	%rd166, %rd164, %rd1;
	shl.b64 	%rd167, %rd166, 3;
	add.s64 	%rd168, %rd4, %rd167;
	st.global.f64 	[%rd168], %fd111;
	add.s32 	%r120, %r119, %r74;
	cvt.s64.s32 	%rd169, %r120;
	add.s64 	%rd170, %rd165, %rd2;
	ld.global.f64 	%fd112, [%rd170];
	add.s64 	%rd171, %rd169, %rd1;
	shl.b64 	%rd172, %rd171, 3;
	add.s64 	%rd173, %rd4, %rd172;
	st.global.f64 	[%rd173], %fd112;
	add.s32 	%r121, %r120, %r74;
	cvt.s64.s32 	%rd174, %r121;
	add.s64 	%rd175, %rd170, %rd2;
	ld.global.f64 	%fd113, [%rd175];
	add.s64 	%rd176, %rd174, %rd1;
	shl.b64 	%rd177, %rd176, 3;
	add.s64 	%rd178, %rd4, %rd177;
	st.global.f64 	[%rd178], %fd113;
	add.s32 	%r147, %r147, 4;
$L__BB0_31:
	setp.eq.s32 	%p36, %r63, 0;
	@%p36 bra 	$L__BB0_34;
	mul.lo.s32 	%r150, %r147, %r74;
	neg.s32 	%r149, %r63;
$L__BB0_33:
	.pragma "nounroll";
	cvt.s64.s32 	%rd179, %r150;
	mul.wide.s32 	%rd180, %r150, 8;
	add.s64 	%rd181, %rd3, %rd180;
	ld.global.f64 	%fd114, [%rd181];
	add.s64 	%rd182, %rd179, %rd1;
	shl.b64 	%rd183, %rd182, 3;
	add.s64 	%rd184, %rd4, %rd183;
	st.global.f64 	[%rd184], %fd114;
	add.s32 	%r150, %r150, %r74;
	add.s32 	%r149, %r149, 1;
	setp.ne.s32 	%p37, %r149, 0;
	@%p37 bra 	$L__BB0_33;
$L__BB0_34:
	ret;

}
.func  (.param .b64 func_retval0) __internal_accurate_pow(
	.param .b64 __internal_accurate_pow_param_0
)
{
	.reg .pred 	%p<8>;
	.reg .b32 	%r<49>;
	.reg .b32 	%f<3>;
	.reg .b64 	%fd<109>;

	ld.param.f64 	%fd10, [__internal_accurate_pow_param_0];
	{
	.reg .b32 %temp; 
	mov.b64 	{%temp, %r46}, %fd10;
	}
	{
	.reg .b32 %temp; 
	mov.b64 	{%r45, %temp}, %fd10;
	}
	shr.u32 	%r47, %r46, 20;
	setp.gt.u32 	%p1, %r46, 1048575;
	@%p1 bra 	$L__BB1_2;
	mul.f64 	%fd11, %fd10, 0d4350000000000000;
	{
	.reg .b32 %temp; 
	mov.b64 	{%temp, %r46}, %fd11;
	}
	{
	.reg .b32 %temp; 
	mov.b64 	{%r45, %temp}, %fd11;
	}
	shr.u32 	%r16, %r46, 20;
	add.s32 	%r47, %r16, -54;
$L__BB1_2:
	add.s32 	%r48, %r47, -1023;
	and.b32  	%r17, %r46, -2146435073;
	or.b32  	%r18, %r17, 1072693248;
	mov.b64 	%fd107, {%r45, %r18};
	setp.lt.u32 	%p2, %r18, 1073127583;
	@%p2 bra 	$L__BB1_4;
	{
	.reg .b32 %temp; 
	mov.b64 	{%r19, %temp}, %fd107;
	}
	{
	.reg .b32 %temp; 
	mov.b64 	{%temp, %r20}, %fd107;
	}
	add.s32 	%r21, %r20, -1048576;
	mov.b64 	%fd107, {%r19, %r21};
	add.s32 	%r48, %r47, -1022;
$L__BB1_4:
	add.f64 	%fd12, %fd107, 0dBFF0000000000000;
	add.f64 	%fd13, %fd107, 0d3FF0000000000000;
	rcp.approx.ftz.f64 	%fd14, %fd13;
	neg.f64 	%fd15, %fd13;
	fma.rn.f64 	%fd16, %fd15, %fd14, 0d3FF0000000000000;
	fma.rn.f64 	%fd17, %fd16, %fd16, %fd16;
	fma.rn.f64 	%fd18, %fd17, %fd14, %fd14;
	mul.f64 	%fd19, %fd12, %fd18;
	fma.rn.f64 	%fd20, %fd12, %fd18, %fd19;
	mul.f64 	%fd21, %fd20, %fd20;
	fma.rn.f64 	%fd22, %fd21, 0d3EB0F5FF7D2CAFE2, 0d3ED0F5D241AD3B5A;
	fma.rn.f64 	%fd23, %fd22, %fd21, 0d3EF3B20A75488A3F;
	fma.rn.f64 	%fd24, %fd23, %fd21, 0d3F1745CDE4FAECD5;
	fma.rn.f64 	%fd25, %fd24, %fd21, 0d3F3C71C7258A578B;
	fma.rn.f64 	%fd26, %fd25, %fd21, 0d3F6249249242B910;
	fma.rn.f64 	%fd27, %fd26, %fd21, 0d3F89999999999DFB;
	sub.f64 	%fd28, %fd12, %fd20;
	add.f64 	%fd29, %fd28, %fd28;
	neg.f64 	%fd30, %fd20;
	fma.rn.f64 	%fd31, %fd30, %fd12, %fd29;
	mul.f64 	%fd32, %fd18, %fd31;
	fma.rn.f64 	%fd33, %fd21, %fd27, 0d3FB5555555555555;
	mov.f64 	%fd34, 0d3FB5555555555555;
	sub.f64 	%fd35, %fd34, %fd33;
	fma.rn.f64 	%fd36, %fd21, %fd27, %fd35;
	add.f64 	%fd37, %fd36, 0dBC46A4CB00B9E7B0;
	add.f64 	%fd38, %fd33, %fd37;
	sub.f64 	%fd39, %fd33, %fd38;
	add.f64 	%fd40, %fd37, %fd39;
	mul.rn.f64 	%fd41, %fd20, %fd20;
	neg.f64 	%fd42, %fd41;
	fma.rn.f64 	%fd43, %fd20, %fd20, %fd42;
	{
	.reg .b32 %temp; 
	mov.b64 	{%r22, %temp}, %fd32;
	}
	{
	.reg .b32 %temp; 
	mov.b64 	{%temp, %r23}, %fd32;
	}
	add.s32 	%r24, %r23, 1048576;
	mov.b64 	%fd44, {%r22, %r24};
	fma.rn.f64 	%fd45, %fd20, %fd44, %fd43;
	mul.rn.f64 	%fd46, %fd41, %fd20;
	neg.f64 	%fd47, %fd46;
	fma.rn.f64 	%fd48, %fd41, %fd20, %fd47;
	fma.rn.f64 	%fd49, %fd41, %fd32, %fd48;
	fma.rn.f64 	%fd50, %fd45, %fd20, %fd49;
	mul.rn.f64 	%fd51, %fd38, %fd46;
	neg.f64 	%fd52, %fd51;
	fma.rn.f64 	%fd53, %fd38, %fd46, %fd52;
	fma.rn.f64 	%fd54, %fd38, %fd50, %fd53;
	fma.rn.f64 	%fd55, %fd40, %fd46, %fd54;
	add.f64 	%fd56, %fd51, %fd55;
	sub.f64 	%fd57, %fd51, %fd56;
	add.f64 	%fd58, %fd55, %fd57;
	add.f64 	%fd59, %fd20, %fd56;
	sub.f64 	%fd60, %fd20, %fd59;
	add.f64 	%fd61, %fd56, %fd60;
	add.f64 	%fd62, %fd58, %fd61;
	add.f64 	%fd63, %fd32, %fd62;
	add.f64 	%fd64, %fd59, %fd63;
	sub.f64 	%fd65, %fd59, %fd64;
	add.f64 	%fd66, %fd63, %fd65;
	xor.b32  	%r25, %r48, -2147483648;
	mov.b32 	%r26, 1127219200;
	mov.b64 	%fd67, {%r25, %r26};
	mov.b32 	%r27, -2147483648;
	mov.b64 	%fd68, {%r27, %r26};
	sub.f64 	%fd69, %fd67, %fd68;
	fma.rn.f64 	%fd70, %fd69, 0d3FE62E42FEFA39EF, %fd64;
	fma.rn.f64 	%fd71, %fd69, 0dBFE62E42FEFA39EF, %fd70;
	sub.f64 	%fd72, %fd71, %fd64;
	sub.f64 	%fd73, %fd66, %fd72;
	fma.rn.f64 	%fd74, %fd69, 0d3C7ABC9E3B39803F, %fd73;
	add.f64 	%fd75, %fd70, %fd74;
	sub.f64 	%fd76, %fd70, %fd75;
	add.f64 	%fd77, %fd74, %fd76;
	mov.f64 	%fd78, 0d3FF6649C179E4E1E;
	{
	.reg .b32 %temp; 
	mov.b64 	{%temp, %r28}, %fd78;
	}
	{
	.reg .b32 %temp; 
	mov.b64 	{%r29, %temp}, %fd78;
	}
	shl.b32 	%r30, %r28, 1;
	setp.gt.u32 	%p3, %r30, -33554433;
	and.b32  	%r31, %r28, -15728641;
	selp.b32 	%r32, %r31, %r28, %p3;
	mov.b64 	%fd79, {%r29, %r32};
	mul.rn.f64 	%fd80, %fd75, %fd79;
	neg.f64 	%fd81, %fd80;
	fma.rn.f64 	%fd82, %fd75, %fd79, %fd81;
	fma.rn.f64 	%fd83, %fd77, %fd79, %fd82;
	add.f64 	%fd4, %fd80, %fd83;
	sub.f64 	%fd84, %fd80, %fd4;
	add.f64 	%fd5, %fd83, %fd84;
	fma.rn.f64 	%fd85, %fd4, 0d3FF71547652B82FE, 0d4338000000000000;
	{
	.reg .b32 %temp; 
	mov.b64 	{%r13, %temp}, %fd85;
	}
	mov.f64 	%fd86, 0dC338000000000000;
	add.rn.f64 	%fd87, %fd85, %fd86;
	fma.rn.f64 	%fd88, %fd87, 0dBFE62E42FEFA39EF, %fd4;
	fma.rn.f64 	%fd89, %fd87, 0dBC7ABC9E3B39803F, %fd88;
	fma.rn.f64 	%fd90, %fd89, 0d3E5ADE1569CE2BDF, 0d3E928AF3FCA213EA;
	fma.rn.f64 	%fd91, %fd90, %fd89, 0d3EC71DEE62401315;
	fma.rn.f64 	%fd92, %fd91, %fd89, 0d3EFA01997C89EB71;
	fma.rn.f64 	%fd93, %fd92, %fd89, 0d3F2A01A014761F65;
	fma.rn.f64 	%fd94, %fd93, %fd89, 0d3F56C16C1852B7AF;
	fma.rn.f64 	%fd95, %fd94, %fd89, 0d3F81111111122322;
	fma.rn.f64 	%fd96, %fd95, %fd89, 0d3FA55555555502A1;
	fma.rn.f64 	%fd97, %fd96, %fd89, 0d3FC5555555555511;
	fma.rn.f64 	%fd98, %fd97, %fd89, 0d3FE000000000000B;
	fma.rn.f64 	%fd99, %fd98, %fd89, 0d3FF0000000000000;
	fma.rn.f64 	%fd100, %fd99, %fd89, 0d3FF0000000000000;
	{
	.reg .b32 %temp; 
	mov.b64 	{%r14, %temp}, %fd100;
	}
	{
	.reg .b32 %temp; 
	mov.b64 	{%temp, %r15}, %fd100;
	}
	shl.b32 	%r33, %r13, 20;
	add.s32 	%r34, %r33, %r15;
	mov.b64 	%fd108, {%r14, %r34};
	{
	.reg .b32 %temp; 
	mov.b64 	{%temp, %r35}, %fd4;
	}
	mov.b32 	%f2, %r35;
	abs.f32 	%f1, %f2;
	setp.lt.f32 	%p4, %f1, 0f4086232B;
	@%p4 bra 	$L__BB1_7;
	setp.lt.f64 	%p5, %fd4, 0d0000000000000000;
	add.f64 	%fd101, %fd4, 0d7FF0000000000000;
	selp.f64 	%fd108, 0d0000000000000000, %fd101, %p5;
	setp.geu.f32 	%p6, %f1, 0f40874800;
	@%p6 bra 	$L__BB1_7;
	shr.u32 	%r36, %r13, 31;
	add.s32 	%r37, %r13, %r36;
	shr.s32 	%r38, %r37, 1;
	shl.b32 	%r39, %r38, 20;
	add.s32 	%r40, %r15, %r39;
	mov.b64 	%fd102, {%r14, %r40};
	sub.s32 	%r41, %r13, %r38;
	shl.b32 	%r42, %r41, 20;
	add.s32 	%r43, %r42, 1072693248;
	mov.b32 	%r44, 0;
	mov.b64 	%fd103, {%r44, %r43};
	mul.f64 	%fd108, %fd103, %fd102;
$L__BB1_7:
	abs.f64 	%fd104, %fd108;
	setp.eq.f64 	%p7, %fd104, 0d7FF0000000000000;
	fma.rn.f64 	%fd105, %fd108, %fd5, %fd108;
	selp.f64 	%fd106, %fd108, %fd105, %p7;
	st.param.f64 	[func_retval0], %fd106;
	ret;

}


// ===== COMPILED SASS (sm_100) =====

	.target	sm_100

	.elftype	@"ET_EXEC"


//--------------------- .note.nv.tkinfo           --------------------------
	.section	.note.nv.tkinfo,"",@"SHT_NOTE"
	.sectionflags	@"SHF_NOTE_NV_TKINFO"
	.tkinfo
        /*0018*/ 	.word	0x00000002
        /*0030*/ 	.string	""
        /*0030*/ 	.string	"ptxas"
        /*0030*/ 	.string	"Cuda compilation tools, release 13.0, V13.0.88"
        /*0030*/ 	.string	"Build cuda_13.0.r13.0/compiler.36424714_0"
        /*0030*/ 	.string	"-arch sm_100 -m 64 "



//--------------------- .note.nv.cuinfo           --------------------------
	.section	.note.nv.cuinfo,"",@"SHT_NOTE"
	.sectionflags	@"SHF_NOTE_NV_CUINFO"
        /*0018*/ 	.short	0x0002
        /*001a*/ 	.short	0x0064
        /*001c*/ 	.short	0x0082
	.zero		2


//--------------------- .nv.info                  --------------------------
	.section	.nv.info,"",@"SHT_CUDA_INFO"
	.align	4


	//----- nvinfo : EIATTR_REGCOUNT
	.align		4
        /*0000*/ 	.byte	0x04, 0x2f
        /*0002*/ 	.short	(.L_1 - .L_0)
	.align		4
.L_0:
        /*0004*/ 	.word	index@(ausm_solver)
        /*0008*/ 	.word	0x00000038


	//----- nvinfo : EIATTR_FRAME_SIZE
	.align		4
.L_1:
        /*000c*/ 	.byte	0x04, 0x11
        /*000e*/ 	.short	(.L_3 - .L_2)
	.align		4
.L_2:
        /*0010*/ 	.word	index@($ausm_solver$__internal_accurate_pow)
        /*0014*/ 	.word	0x00000000


	//----- nvinfo : EIATTR_FRAME_SIZE
	.align		4
.L_3:
        /*0018*/ 	.byte	0x04, 0x11
        /*001a*/ 	.short	(.L_5 - .L_4)
	.align		4
.L_4:
        /*001c*/ 	.word	index@($__internal_2_$__cuda_sm20_dsqrt_rn_f64_mediumpath_v1)
        /*0020*/ 	.word	0x00000000


	//----- nvinfo : EIATTR_FRAME_SIZE
	.align		4
.L_5:
        /*0024*/ 	.byte	0x04, 0x11
        /*0026*/ 	.short	(.L_7 - .L_6)
	.align		4
.L_6:
        /*0028*/ 	.word	index@($__internal_1_$__cuda_sm20_div_rn_f64_full)
        /*002c*/ 	.word	0x00000000


	//----- nvinfo : EIATTR_FRAME_SIZE
	.align		4
.L_7:
        /*0030*/ 	.byte	0x04, 0x11
        /*0032*/ 	.short	(.L_9 - .L_8)
	.align		4
.L_8:
        /*0034*/ 	.word	index@($__internal_0_$__cuda_sm20_dblrcp_rn_slowpath_v3)
        /*0038*/ 	.word	0x00000000


	//----- nvinfo : EIATTR_FRAME_SIZE
	.align		4
.L_9:
        /*003c*/ 	.byte	0x04, 0x11
        /*003e*/ 	.short	(.L_11 - .L_10)
	.align		4
.L_10:
        /*0040*/ 	.word	index@(ausm_solver)
        /*0044*/ 	.word	0x00000000


	//----- nvinfo : EIATTR_MIN_STACK_SIZE
	.align		4
.L_11:
        /*0048*/ 	.byte	0x04, 0x12
        /*004a*/ 	.short	(.L_13 - .L_12)
	.align		4
.L_12:
        /*004c*/ 	.word	index@(ausm_solver)
        /*0050*/ 	.word	0x00000000
.L_13:


//--------------------- .nv.compat                --------------------------
	.section	.nv.compat,"",@"SHT_CUDA_COMPAT_INFO"
	.align	4
        /*0000*/ 	.byte	0x02, 0x09, 0x00, 0x00, 0x02, 0x02, 0x01, 0x00, 0x02, 0x05, 0x05, 0x00, 0x03, 0x07, 0x01, 0x01
        /*0010*/ 	.byte	0x02, 0x03, 0x00, 0x00, 0x02, 0x06, 0x01, 0x00, 0x04, 0x0b, 0x08, 0x00, 0x01, 0x00, 0x00, 0x00
        /*0020*/ 	.byte	0x00, 0x00, 0x00, 0x00


//--------------------- .nv.info.ausm_solver      --------------------------
	.section	.nv.info.ausm_solver,"",@"SHT_CUDA_INFO"
	.sectionflags	@""
	.align	4


	//----- nvinfo : EIATTR_CUDA_API_VERSION
	.align		4
        /*0000*/ 	.byte	0x04, 0x37
        /*0002*/ 	.short	(.L_15 - .L_14)
.L_14:
        /*0004*/ 	.word	0x00000082


	//----- nvinfo : EIATTR_KPARAM_INFO
	.align		4
.L_15:
        /*0008*/ 	.byte	0x04, 0x17
        /*000a*/ 	.short	(.L_17 - .L_16)
.L_16:
        /*000c*/ 	.word	0x00000000
        /*0010*/ 	.short	0x0007
        /*0012*/ 	.short	0x002c
        /*0014*/ 	.byte	0x00, 0xf0, 0x11, 0x00


	//----- nvinfo : EIATTR_KPARAM_INFO
	.align		4
.L_17:
        /*0018*/ 	.byte	0x04, 0x17
        /*001a*/ 	.short	(.L_19 - .L_18)
.L_18:
        /*001c*/ 	.word	0x00000000
        /*0020*/ 	.short	0x0006
        /*0022*/ 	.short	0x0028
        /*0024*/ 	.byte	0x00, 0xf0, 0x11, 0x00


	//----- nvinfo : EIATTR_KPARAM_INFO
	.align		4
.L_19:
        /*0028*/ 	.byte	0x04, 0x17
        /*002a*/ 	.short	(.L_21 - .L_20)
.L_20:
        /*002c*/ 	.word	0x00000000
        /*0030*/ 	.short	0x0005
        /*0032*/ 	.short	0x0020
        /*0034*/ 	.byte	0x00, 0xf5, 0x21, 0x00


	//----- nvinfo : EIATTR_KPARAM_INFO
	.align		4
.L_21:
        /*0038*/ 	.byte	0x04, 0x17
        /*003a*/ 	.short	(.L_23 - .L_22)
.L_22:
        /*003c*/ 	.word	0x00000000
        /*0040*/ 	.short	0x0004
        /*0042*/ 	.short	0x0018
        /*0044*/ 	.byte	0x00, 0xf5, 0x21, 0x00


	//----- nvinfo : EIATTR_KPARAM_INFO
	.align		4
.L_23:
        /*0048*/ 	.byte	0x04, 0x17
        /*004a*/ 	.short	(.L_25 - .L_24)
.L_24:
        /*004c*/ 	.word	0x00000000
        /*0050*/ 	.short	0x0003
        /*0052*/ 	.short	0x0014
        /*0054*/ 	.byte	0x00, 0xf0, 0x11, 0x00


	//----- nvinfo : EIATTR_KPARAM_INFO
	.align		4
.L_25:
        /*0058*/ 	.byte	0x04, 0x17
        /*005a*/ 	.short	(.L_27 - .L_26)
.L_26:
        /*005c*/ 	.word	0x00000000
        /*0060*/ 	.short	0x0002
        /*0062*/ 	.short	0x0010
        /*0064*/ 	.byte	0x00, 0xf0, 0x11, 0x00


	//----- nvinfo : EIATTR_KPARAM_INFO
	.align		4
.L_27:
        /*0068*/ 	.byte	0x04, 0x17
        /*006a*/ 	.short	(.L_29 - .L_28)
.L_28:
        /*006c*/ 	.word	0x00000000
        /*0070*/ 	.short	0x0001
        /*0072*/ 	.short	0x0008
        /*0074*/ 	.byte	0x00, 0xf5, 0x21, 0x00


	//----- nvinfo : EIATTR_KPARAM_INFO
	.align		4
.L_29:
        /*0078*/ 	.byte	0x04, 0x17
        /*007a*/ 	.short	(.L_31 - .L_30)
.L_30:
        /*007c*/ 	.word	0x00000000
        /*0080*/ 	.short	0x0000
        /*0082*/ 	.short	0x0000
        /*0084*/ 	.byte	0x00, 0xf5, 0x21, 0x00


	//----- nvinfo : EIATTR_SPARSE_MMA_MASK
	.align		4
.L_31:
        /*0088*/ 	.byte	0x03, 0x50
        /*008a*/ 	.short	0x0000


	//----- nvinfo : EIATTR_MAXREG_COUNT
	.align		4
        /*008c*/ 	.byte	0x03, 0x1b
        /*008e*/ 	.short	0x00ff


	//----- nvinfo : EIATTR_MERCURY_ISA_VERSION
	.align		4
        /*0090*/ 	.byte	0x03, 0x5f
        /*0092*/ 	.short	0x0101


	//----- nvinfo : EIATTR_VRC_CTA_INIT_COUNT
	.align		4
        /*0094*/ 	.byte	0x02, 0x4a
	.zero		1
	.zero		1


	//----- nvinfo : EIATTR_EXIT_INSTR_OFFSETS
	.align		4
        /*0098*/ 	.byte	0x04, 0x1c
        /*009a*/ 	.short	(.L_33 - .L_32)


	//   ....[0]....
.L_32:
        /*009c*/ 	.word	0x00000070


	//   ....[1]....
        /*00a0*/ 	.word	0x000014e0


	//   ....[2]....
        /*00a4*/ 	.word	0x00001e90


	//   ....[3]....
        /*00a8*/ 	.word	0x00002300


	//   ....[4]....
        /*00ac*/ 	.word	0x00002570


	//   ....[5]....
        /*00b0*/ 	.word	0x00002660


	//----- nvinfo : EIATTR_CRS_STACK_SIZE
	.align		4
.L_33:
        /*00b4*/ 	.byte	0x04, 0x1e
        /*00b6*/ 	.short	(.L_35 - .L_34)
.L_34:
        /*00b8*/ 	.word	0x00000000


	//----- nvinfo : EIATTR_CBANK_PARAM_SIZE
	.align		4
.L_35:
        /*00bc*/ 	.byte	0x03, 0x19
        /*00be*/ 	.short	0x0030


	//----- nvinfo : EIATTR_PARAM_CBANK
	.align		4
        /*00c0*/ 	.byte	0x04, 0x0a
        /*00c2*/ 	.short	(.L_37 - .L_36)
	.align		4
.L_36:
        /*00c4*/ 	.word	index@(.nv.constant0.ausm_solver)
        /*00c8*/ 	.short	0x0380
        /*00ca*/ 	.short	0x0030


	//----- nvinfo : EIATTR_SW_WAR
	.align		4
.L_37:
        /*00cc*/ 	.byte	0x04, 0x36
        /*00ce*/ 	.short	(.L_39 - .L_38)
.L_38:
        /*00d0*/ 	.word	0x00000008
.L_39:


//--------------------- .nv.callgraph             --------------------------
	.section	.nv.callgraph,"",@"SHT_CUDA_CALLGRAPH"
	.align	4
	.sectionentsize	8
	.align		4
        /*0000*/ 	.word	0x00000000
	.align		4
        /*0004*/ 	.word	0xffffffff
	.align		4
        /*0008*/ 	.word	0x00000000
	.align		4
        /*000c*/ 	.word	0xfffffffe
	.align		4
        /*0010*/ 	.word	0x00000000
	.align		4
        /*0014*/ 	.word	0xfffffffd
	.align		4
        /*0018*/ 	.word	0x00000000
	.align		4
        /*001c*/ 	.word	0xfffffffc


//--------------------- .text.ausm_solver         --------------------------
	.section	.text.ausm_solver,"ax",@progbits
	.align	128
        .global         ausm_solver
        .type           ausm_solver,@function
        .size           ausm_solver,(.L_x_47 - ausm_solver)
        .other          ausm_solver,@"STO_CUDA_ENTRY STV_DEFAULT"
ausm_solver:
.text.ausm_solver:
[----:B------:R-:W-:Y:S01]  /*0000*/  LDC R1, c[0x0][0x37c] ;  /* 0x0000df00ff017b82 */ /* 0x000fe20000000800 */
[----:B------:R-:W0:Y:S07]  /*0010*/  S2R R0, SR_TID.X ;  /* 0x0000000000007919 */ /* 0x000e2e0000002100 */
[----:B------:R-:W0:Y:S01]  /*0020*/  S2UR UR4, SR_CTAID.X ;  /* 0x00000000000479c3 */ /* 0x000e220000002500 */
[----:B------:R-:W1:Y:S07]  /*0030*/  LDCU UR5, c[0x0][0x3ac] ;  /* 0x00007580ff0577ac */ /* 0x000e6e0008000800 */
[----:B------:R-:W0:Y:S02]  /*0040*/  LDC R5, c[0x0][0x360] ;  /* 0x0000d800ff057b82 */ /* 0x000e240000000800 */
[----:B0-----:R-:W-:-:S05]  /*0050*/  IMAD R5, R5, UR4, R0 ;  /* 0x0000000405057c24 */ /* 0x001fca000f8e0200 */
[----:B-1----:R-:W-:-:S13]  /*0060*/  ISETP.GE.AND P0, PT, R5, UR5, PT ;  /* 0x0000000505007c0c */ /* 0x002fda000bf06270 */
[----:B------:R-:W-:Y:S05]  /*0070*/  @P0 EXIT ;  /* 0x000000000000094d */ /* 0x000fea0003800000 */
[----:B------:R-:W0:Y:S01]  /*0080*/  LDC.64 R12, c[0x0][0x398] ;  /* 0x0000e600ff0c7b82 */ /* 0x000e220000000a00 */
[----:B------:R-:W1:Y:S07]  /*0090*/  LDCU.64 UR4, c[0x0][0x358] ;  /* 0x00006b00ff0477ac */ /* 0x000e6e0008000a00 */
[----:B------:R-:W2:Y:S08]  /*00a0*/  LDC.64 R2, c[0x0][0x3a0] ;  /* 0x0000e800ff027b82 */ /* 0x000eb00000000a00 */
[----:B------:R-:W3:Y:S01]  /*00b0*/  LDC.64 R36, c[0x0][0x380] ;  /* 0x0000e000ff247b82 */ /* 0x000ee20000000a00 */
[----:B0-----:R-:W-:-:S07]  /*00c0*/  IMAD.WIDE R12, R5, 0x4, R12 ;  /* 0x00000004050c7825 */ /* 0x001fce00078e020c */
[----:B------:R-:W0:Y:S01]  /*00d0*/  LDC R27, c[0x0][0x3a8] ;  /* 0x0000ea00ff1b7b82 */ /* 0x000e220000000800 */
[----:B-1----:R-:W3:Y:S01]  /*00e0*/  LDG.E R12, desc[UR4][R12.64] ;  /* 0x000000040c0c7981 */ /* 0x002ee2000c1e1900 */
[----:B--2---:R-:W-:-:S06]  /*00f0*/  IMAD.WIDE R2, R5, 0x4, R2 ;  /* 0x0000000405027825 */ /* 0x004fcc00078e0202 */
[----:B------:R-:W2:Y:S01]  /*0100*/  LDG.E R2, desc[UR4][R2.64] ;  /* 0x0000000402027981 */ /* 0x000ea2000c1e1900 */
[----:B---3--:R-:W-:-:S04]  /*0110*/  IMAD.WIDE R38, R12, 0x8, R36 ;  /* 0x000000080c267825 */ /* 0x008fc800078e0224 */
[C---:B0-----:R-:W-:Y:S02]  /*0120*/  IMAD.WIDE R34, R27.reuse, 0x8, R38 ;  /* 0x000000081b227825 */ /* 0x041fe400078e0226 */
[----:B------:R-:W5:Y:S02]  /*0130*/  LDG.E.64 R38, desc[UR4][R38.64] ;  /* 0x0000000426267981 */ /* 0x000f64000c1e1b00 */
[C---:B------:R-:W-:Y:S02]  /*0140*/  IMAD.WIDE R30, R27.reuse, 0x8, R34 ;  /* 0x000000081b1e7825 */ /* 0x040fe400078e0222 */
[----:B------:R-:W5:Y:S02]  /*0150*/  LDG.E.64 R34, desc[UR4][R34.64] ;  /* 0x0000000422227981 */ /* 0x000f64000c1e1b00 */
[----:B------:R-:W-:Y:S02]  /*0160*/  IMAD.WIDE R40, R27, 0x8, R30 ;  /* 0x000000081b287825 */ /* 0x000fe400078e021e */
[----:B------:R-:W5:Y:S04]  /*0170*/  LDG.E.64 R30, desc[UR4][R30.64] ;  /* 0x000000041e1e7981 */ /* 0x000f68000c1e1b00 */
[----:B------:R-:W3:Y:S01]  /*0180*/  LDG.E.64 R40, desc[UR4][R40.64] ;  /* 0x0000000428287981 */ /* 0x000ee2000c1e1b00 */
[----:B--2---:R-:W-:-:S04]  /*0190*/  IMAD.WIDE R36, R2, 0x8, R36 ;  /* 0x0000000802247825 */ /* 0x004fc800078e0224 */
[C---:B------:R-:W-:Y:S02]  /*01a0*/  IMAD.WIDE R32, R27.reuse, 0x8, R36 ;  /* 0x000000081b207825 */ /* 0x040fe400078e0224 */
[----:B------:R-:W5:Y:S02]  /*01b0*/  LDG.E.64 R36, desc[UR4][R36.64] ;  /* 0x0000000424247981 */ /* 0x000f64000c1e1b00 */
[C---:B------:R-:W-:Y:S02]  /*01c0*/  IMAD.WIDE R28, R27.reuse, 0x8, R32 ;  /* 0x000000081b1c7825 */ /* 0x040fe400078e0220 */
[----:B------:R-:W5:Y:S02]  /*01d0*/  LDG.E.64 R32, desc[UR4][R32.64] ;  /* 0x0000000420207981 */ /* 0x000f64000c1e1b00 */
[----:B------:R-:W-:Y:S02]  /*01e0*/  IMAD.WIDE R26, R27, 0x8, R28 ;  /* 0x000000081b1a7825 */ /* 0x000fe400078e021c */
[----:B------:R-:W5:Y:S04]  /*01f0*/  LDG.E.64 R28, desc[UR4][R28.64] ;  /* 0x000000041c1c7981 */ /* 0x000f68000c1e1b00 */
[----:B------:R-:W5:Y:S01]  /*0200*/  LDG.E.64 R26, desc[UR4][R26.64] ;  /* 0x000000041a1a7981 */ /* 0x000f62000c1e1b00 */
[----:B------:R-:W-:Y:S01]  /*0210*/  UMOV UR6, 0xcccccccd ;  /* 0xcccccccd00067882 */ /* 0x000fe20000000000 */
[----:B------:R-:W-:Y:S01]  /*0220*/  UMOV UR7, 0x4071f0cc ;  /* 0x4071f0cc00077882 */ /* 0x000fe20000000000 */
[----:B------:R-:W-:Y:S01]  /*0230*/  BSSY.RECONVERGENT B0, `(.L_x_0) ;  /* 0x0000013000007945 */ /* 0x000fe20003800200 */
[----:B------:R-:W-:Y:S01]  /*0240*/  SHF.R.S32.HI R3, RZ, 0x1f, R2 ;  /* 0x0000001fff037819 */ /* 0x000fe20000011402 */
[----:B---3--:R-:W-:Y:S01]  /*0250*/  DMUL R24, R40, UR6 ;  /* 0x0000000628187c28 */ /* 0x008fe20008000000 */
[----:B------:R-:W-:Y:S01]  /*0260*/  UMOV UR6, 0x88e368f1 ;  /* 0x88e368f100067882 */ /* 0x000fe20000000000 */
[----:B------:R-:W-:-:S06]  /*0270*/  UMOV UR7, 0x3ee4f8b5 ;  /* 0x3ee4f8b500077882 */ /* 0x000fcc0000000000 */
[----:B------:R-:W-:-:S08]  /*0280*/  DMUL R24, R24, UR6 ;  /* 0x0000000618187c28 */ /* 0x000fd00008000000 */
[----:B------:R-:W-:-:S14]  /*0290*/  DSETP.NEU.AND P0, PT, R24, RZ, PT ;  /* 0x000000ff1800722a */ /* 0x000fdc0003f0d000 */
[----:B------:R-:W-:Y:S01]  /*02a0*/  @!P0 CS2R R6, SRZ ;  /* 0x0000000000068805 */ /* 0x000fe2000001ff00 */
[----:B------:R-:W-:Y:S06]  /*02b0*/  @!P0 BRA `(.L_x_1) ;  /* 0x0000000000288947 */ /* 0x000fec0003800000 */
[----:B------:R-:W-:Y:S01]  /*02c0*/  DADD R4, -RZ, |R24| ;  /* 0x00000000ff047229 */ /* 0x000fe20000000518 */
[----:B------:R-:W-:Y:S01]  /*02d0*/  BSSY.RECONVERGENT B1, `(.L_x_2) ;  /* 0x0000005000017945 */ /* 0x000fe20003800200 */
[----:B------:R-:W-:-:S08]  /*02e0*/  MOV R0, 0x320 ;  /* 0x0000032000007802 */ /* 0x000fd00000000f00 */
[----:B------:R-:W-:Y:S02]  /*02f0*/  IMAD.MOV.U32 R14, RZ, RZ, R4 ;  /* 0x000000ffff0e7224 */ /* 0x000fe400078e0004 */
[----:B------:R-:W-:-:S07]  /*0300*/  IMAD.MOV.U32 R13, RZ, RZ, R5 ;  /* 0x000000ffff0d7224 */ /* 0x000fce00078e0005 */
[----:B-----5:R-:W-:Y:S05]  /*0310*/  CALL.REL.NOINC `($ausm_solver$__internal_accurate_pow) ;  /* 0x0000002c00987944 */ /* 0x020fea0003c00000 */
[----:B------:R-:W-:Y:S05]  /*0320*/  BSYNC.RECONVERGENT B1 ;  /* 0x0000000000017941 */ /* 0x000fea0003800200 */
.L_x_2:
[----:B------:R-:W-:-:S04]  /*0330*/  ISETP.GE.AND P0, PT, R25, RZ, PT ;  /* 0x000000ff1900720c */ /* 0x000fc80003f06270 */
[----:B------:R-:W-:Y:S02]  /*0340*/  FSEL R6, R16, RZ, P0 ;  /* 0x000000ff10067208 */ /* 0x000fe40000000000 */
[----:B------:R-:W-:-:S07]  /*0350*/  FSEL R7, R8, -QNAN , P0 ;  /* 0xfff8000008077808 */ /* 0x000fce0000000000 */
.L_x_1:
[----:B------:R-:W-:Y:S05]  /*0360*/  BSYNC.RECONVERGENT B0 ;  /* 0x0000000000007941 */ /* 0x000fea0003800200 */
.L_x_0:
[----:B------:R-:W-:Y:S01]  /*0370*/  UMOV UR6, 0x179e4e1e ;  /* 0x179e4e1e00067882 */ /* 0x000fe20000000000 */
[----:B------:R-:W-:Y:S01]  /*0380*/  UMOV UR7, 0x3ff6649c ;  /* 0x3ff6649c00077882 */ /* 0x000fe20000000000 */
[----:B------:R-:W-:Y:S01]  /*0390*/  BSSY.RECONVERGENT B0, `(.L_x_3) ;  /* 0x000000b000007945 */ /* 0x000fe20003800200 */
[----:B------:R-:W-:-:S10]  /*03a0*/  DADD R4, R24, UR6 ;  /* 0x0000000618047e29 */ /* 0x000fd40008000000 */
[----:B------:R-:W-:-:S04]  /*03b0*/  LOP3.LUT R4, R5, 0x7ff00000, RZ, 0xc0, !PT ;  /* 0x7ff0000005047812 */ /* 0x000fc800078ec0ff */
[----:B------:R-:W-:-:S13]  /*03c0*/  ISETP.NE.AND P0, PT, R4, 0x7ff00000, PT ;  /* 0x7ff000000400780c */ /* 0x000fda0003f05270 */
[----:B------:R-:W-:Y:S05]  /*03d0*/  @P0 BRA `(.L_x_4) ;  /* 0x0000000000180947 */ /* 0x000fea0003800000 */
[----:B------:R-:W-:-:S14]  /*03e0*/  DSETP.NAN.AND P0, PT, R24, R24, PT ;  /* 0x000000181800722a */ /* 0x000fdc0003f08000 */
[----:B------:R-:W-:Y:S01]  /*03f0*/  @P0 DADD R6, R24, UR6 ;  /* 0x0000000618060e29 */ /* 0x000fe20008000000 */
[----:B------:R-:W-:Y:S10]  /*0400*/  @P0 BRA `(.L_x_4) ;  /* 0x00000000000c0947 */ /* 0x000ff40003800000 */
[----:B------:R-:W-:-:S14]  /*0410*/  DSETP.NEU.AND P0, PT, |R24|, +INF , PT ;  /* 0x7ff000001800742a */ /* 0x000fdc0003f0d200 */
[----:B------:R-:W-:Y:S02]  /*0420*/  @!P0 IMAD.MOV.U32 R6, RZ, RZ, 0x0 ;  /* 0x00000000ff068424 */ /* 0x000fe400078e00ff */
[----:B------:R-:W-:-:S07]  /*0430*/  @!P0 IMAD.MOV.U32 R7, RZ, RZ, 0x7ff00000 ;  /* 0x7ff00000ff078424 */ /* 0x000fce00078e00ff */
.L_x_4:
[----:B------:R-:W-:Y:S05]  /*0440*/  BSYNC.RECONVERGENT B0 ;  /* 0x0000000000007941 */ /* 0x000fea0003800200 */
.L_x_3:
[----:B------:R-:W-:Y:S01]  /*0450*/  UMOV UR6, 0xcccccccd ;  /* 0xcccccccd00067882 */ /* 0x000fe20000000000 */
[----:B------:R-:W-:Y:S01]  /*0460*/  UMOV UR7, 0x4071f0cc ;  /* 0x4071f0cc00077882 */ /* 0x000fe20000000000 */
[----:B------:R-:W-:Y:S01]  /*0470*/  DMUL R6, R6, 100000 ;  /* 0x40f86a0006067828 */ /* 0x000fe20000000000 */
[----:B------:R-:W-:Y:S01]  /*0480*/  BSSY.RECONVERGENT B0, `(.L_x_5) ;  /* 0x0000015000007945 */ /* 0x000fe20003800200 */
[----:B-----5:R-:W-:Y:S01]  /*0490*/  DMUL R4, R26, UR6 ;  /* 0x000000061a047c28 */ /* 0x020fe20008000000 */
[----:B------:R-:W-:Y:S01]  /*04a0*/  UMOV UR6, 0x88e368f1 ;  /* 0x88e368f100067882 */ /* 0x000fe20000000000 */
[----:B------:R-:W-:Y:S01]  /*04b0*/  UMOV UR7, 0x3ee4f8b5 ;  /* 0x3ee4f8b500077882 */ /* 0x000fe20000000000 */
[----:B------:R-:W-:-:S05]  /*04c0*/  DSETP.NEU.AND P0, PT, R24, 1, PT ;  /* 0x3ff000001800742a */ /* 0x000fca0003f0d000 */
[----:B------:R-:W-:Y:S01]  /*04d0*/  DMUL R4, R4, UR6 ;  /* 0x0000000604047c28 */ /* 0x000fe20008000000 */
[----:B------:R-:W-:Y:S02]  /*04e0*/  FSEL R24, R6, RZ, P0 ;  /* 0x000000ff06187208 */ /* 0x000fe40000000000 */
[----:B------:R-:W-:-:S05]  /*04f0*/  FSEL R25, R7, 7.762939453125, P0 ;  /* 0x40f86a0007197808 */ /* 0x000fca0000000000 */
        /* <DEDUP_REMOVED lines=8> */
[----:B------:R-:W-:Y:S05]  /*0580*/  CALL.REL.NOINC `($ausm_solver$__internal_accurate_pow) ;  /* 0x0000002800fc7944 */ /* 0x000fea0003c00000 */
[----:B------:R-:W-:Y:S05]  /*0590*/  BSYNC.RECONVERGENT B1 ;  /* 0x0000000000017941 */ /* 0x000fea0003800200 */
.L_x_7:
[----:B------:R-:W-:-:S04]  /*05a0*/  ISETP.GE.AND P0, PT, R5, RZ, PT ;  /* 0x000000ff0500720c */ /* 0x000fc80003f06270 */
[----:B------:R-:W-:Y:S02]  /*05b0*/  FSEL R16, R16, RZ, P0 ;  /* 0x000000ff10107208 */ /* 0x000fe40000000000 */
[----:B------:R-:W-:-:S07]  /*05c0*/  FSEL R17, R8, -QNAN , P0 ;  /* 0xfff8000008117808 */ /* 0x000fce0000000000 */
.L_x_6:
[----:B------:R-:W-:Y:S05]  /*05d0*/  BSYNC.RECONVERGENT B0 ;  /* 0x0000000000007941 */ /* 0x000fea0003800200 */
.L_x_5:
[----:B------:R-:W0:Y:S01]  /*05e0*/  MUFU.RCP64H R9, R39 ;  /* 0x0000002700097308 */ /* 0x000e220000001800 */
[----:B------:R-:W-:Y:S01]  /*05f0*/  VIADD R8, R39, 0x300402 ;  /* 0x0030040227087836 */ /* 0x000fe20000000000 */
[----:B------:R-:W-:Y:S01]  /*0600*/  UMOV UR6, 0x179e4e1e ;  /* 0x179e4e1e00067882 */ /* 0x000fe20000000000 */
[----:B------:R-:W-:Y:S01]  /*0610*/  UMOV UR7, 0x3ff6649c ;  /* 0x3ff6649c00077882 */ /* 0x000fe20000000000 */
[----:B------:R-:W-:Y:S02]  /*0620*/  BSSY.RECONVERGENT B0, `(.L_x_8) ;  /* 0x0000011000007945 */ /* 0x000fe40003800200 */
[----:B------:R-:W-:Y:S01]  /*0630*/  FSETP.GEU.AND P1, PT, |R8|, 5.8789094863358348022e-39, PT ;  /* 0x004004020800780b */ /* 0x000fe20003f2e200 */
[----:B0-----:R-:W-:-:S08]  /*0640*/  DFMA R6, -R38, R8, 1 ;  /* 0x3ff000002606742b */ /* 0x001fd00000000108 */
[----:B------:R-:W-:Y:S02]  /*0650*/  DFMA R10, R6, R6, R6 ;  /* 0x00000006060a722b */ /* 0x000fe40000000006 */
[----:B------:R-:W-:-:S06]  /*0660*/  DADD R6, R4, UR6 ;  /* 0x0000000604067e29 */ /* 0x000fcc0008000000 */
[----:B------:R-:W-:-:S04]  /*0670*/  DFMA R10, R8, R10, R8 ;  /* 0x0000000a080a722b */ /* 0x000fc80000000008 */
[----:B------:R-:W-:-:S04]  /*0680*/  LOP3.LUT R6, R7, 0x7ff00000, RZ, 0xc0, !PT ;  /* 0x7ff0000007067812 */ /* 0x000fc800078ec0ff */
[----:B------:R-:W-:Y:S01]  /*0690*/  ISETP.NE.AND P0, PT, R6, 0x7ff00000, PT ;  /* 0x7ff000000600780c */ /* 0x000fe20003f05270 */
[----:B------:R-:W-:-:S08]  /*06a0*/  DFMA R14, -R38, R10, 1 ;  /* 0x3ff00000260e742b */ /* 0x000fd0000000010a */
[----:B------:R-:W-:-:S04]  /*06b0*/  DFMA R8, R10, R14, R10 ;  /* 0x0000000e0a08722b */ /* 0x000fc8000000000a */
[----:B------:R-:W-:Y:S07]  /*06c0*/  @P0 BRA `(.L_x_9) ;  /* 0x0000000000180947 */ /* 0x000fee0003800000 */
[----:B------:R-:W-:-:S14]  /*06d0*/  DSETP.NAN.AND P0, PT, R4, R4, PT ;  /* 0x000000040400722a */ /* 0x000fdc0003f08000 */
[----:B------:R-:W-:Y:S01]  /*06e0*/  @P0 DADD R16, R4, UR6 ;  /* 0x0000000604100e29 */ /* 0x000fe20008000000 */
[----:B------:R-:W-:Y:S10]  /*06f0*/  @P0 BRA `(.L_x_9) ;  /* 0x00000000000c0947 */ /* 0x000ff40003800000 */
[----:B------:R-:W-:-:S14]  /*0700*/  DSETP.NEU.AND P0, PT, |R4|, +INF , PT ;  /* 0x7ff000000400742a */ /* 0x000fdc0003f0d200 */
[----:B------:R-:W-:Y:S02]  /*0710*/  @!P0 IMAD.MOV.U32 R16, RZ, RZ, 0x0 ;  /* 0x00000000ff108424 */ /* 0x000fe400078e00ff */
[----:B------:R-:W-:-:S07]  /*0720*/  @!P0 IMAD.MOV.U32 R17, RZ, RZ, 0x7ff00000 ;  /* 0x7ff00000ff118424 */ /* 0x000fce00078e00ff */
.L_x_9:
[----:B------:R-:W-:Y:S05]  /*0730*/  BSYNC.RECONVERGENT B0 ;  /* 0x0000000000007941 */ /* 0x000fea0003800200 */
.L_x_8:
[----:B------:R-:W-:Y:S04]  /*0740*/  BSSY.RECONVERGENT B0, `(.L_x_10) ;  /* 0x000000a000007945 */ /* 0x000fe80003800200 */
[----:B------:R-:W-:Y:S05]  /*0750*/  @P1 BRA `(.L_x_11) ;  /* 0x0000000000201947 */ /* 0x000fea0003800000 */
[----:B------:R-:W-:Y:S01]  /*0760*/  LOP3.LUT R0, R39, 0x7fffffff, RZ, 0xc0, !PT ;  /* 0x7fffffff27007812 */ /* 0x000fe200078ec0ff */
[----:B------:R-:W-:Y:S02]  /*0770*/  IMAD.MOV.U32 R6, RZ, RZ, R38 ;  /* 0x000000ffff067224 */ /* 0x000fe400078e0026 */
[----:B------:R-:W-:Y:S02]  /*0780*/  IMAD.MOV.U32 R7, RZ, RZ, R39 ;  /* 0x000000ffff077224 */ /* 0x000fe400078e0027 */
[----:B------:R-:W-:Y:S01]  /*0790*/  VIADD R14, R0, 0xfff00000 ;  /* 0xfff00000000e7836 */ /* 0x000fe20000000000 */
[----:B------:R-:W-:-:S07]  /*07a0*/  MOV R0, 0x7c0 ;  /* 0x000007c000007802 */ /* 0x000fce0000000f00 */
[----:B------:R-:W-:Y:S05]  /*07b0*/  CALL.REL.NOINC `($__internal_0_$__cuda_sm20_dblrcp_rn_slowpath_v3) ;  /* 0x0000001c00ac7944 */ /* 0x000fea0003c00000 */
[----:B------:R-:W-:Y:S02]  /*07c0*/  IMAD.MOV.U32 R8, RZ, RZ, R10 ;  /* 0x000000ffff087224 */ /* 0x000fe400078e000a */
[----:B------:R-:W-:-:S07]  /*07d0*/  IMAD.MOV.U32 R9, RZ, RZ, R11 ;  /* 0x000000ffff097224 */ /* 0x000fce00078e000b */
.L_x_11:
[----:B------:R-:W-:Y:S05]  /*07e0*/  BSYNC.RECONVERGENT B0 ;  /* 0x0000000000007941 */ /* 0x000fea0003800200 */
.L_x_10:
[----:B------:R-:W0:Y:S01]  /*07f0*/  MUFU.RCP64H R7, R37 ;  /* 0x0000002500077308 */ /* 0x000e220000001800 */
[----:B------:R-:W-:Y:S01]  /*0800*/  VIADD R6, R37, 0x300402 ;  /* 0x0030040225067836 */ /* 0x000fe20000000000 */
[----:B------:R-:W-:Y:S04]  /*0810*/  BSSY.RECONVERGENT B0, `(.L_x_12) ;  /* 0x0000010000007945 */ /* 0x000fe80003800200 */
[----:B------:R-:W-:Y:S01]  /*0820*/  FSETP.GEU.AND P0, PT, |R6|, 5.8789094863358348022e-39, PT ;  /* 0x004004020600780b */ /* 0x000fe20003f0e200 */
[----:B0-----:R-:W-:-:S08]  /*0830*/  DFMA R10, -R36, R6, 1 ;  /* 0x3ff00000240a742b */ /* 0x001fd00000000106 */
[----:B------:R-:W-:-:S08]  /*0840*/  DFMA R10, R10, R10, R10 ;  /* 0x0000000a0a0a722b */ /* 0x000fd0000000000a */
[----:B------:R-:W-:-:S08]  /*0850*/  DFMA R10, R6, R10, R6 ;  /* 0x0000000a060a722b */ /* 0x000fd00000000006 */
[----:B------:R-:W-:-:S08]  /*0860*/  DFMA R14, -R36, R10, 1 ;  /* 0x3ff00000240e742b */ /* 0x000fd0000000010a */
[----:B------:R-:W-:Y:S01]  /*0870*/  DFMA R6, R10, R14, R10 ;  /* 0x0000000e0a06722b */ /* 0x000fe2000000000a */
[----:B------:R-:W-:Y:S10]  /*0880*/  @P0 BRA `(.L_x_13) ;  /* 0x0000000000200947 */ /* 0x000ff40003800000 */
        /* <DEDUP_REMOVED lines=8> */
.L_x_13:
[----:B------:R-:W-:Y:S05]  /*0910*/  BSYNC.RECONVERGENT B0 ;  /* 0x0000000000007941 */ /* 0x000fea0003800200 */
.L_x_12:
[----:B------:R-:W-:Y:S01]  /*0920*/  UMOV UR6, 0x179e4e1e ;  /* 0x179e4e1e00067882 */ /* 0x000fe20000000000 */
[----:B------:R-:W-:Y:S01]  /*0930*/  UMOV UR7, 0x3ff6649c ;  /* 0x3ff6649c00077882 */ /* 0x000fe20000000000 */
[----:B------:R-:W-:Y:S01]  /*0940*/  IMAD.MOV.U32 R20, RZ, RZ, 0x0 ;  /* 0x00000000ff147424 */ /* 0x000fe200078e00ff */
[----:B------:R-:W-:Y:S01]  /*0950*/  DMUL R18, R24, UR6 ;  /* 0x0000000618127c28 */ /* 0x000fe20008000000 */
[----:B------:R-:W-:Y:S01]  /*0960*/  IMAD.MOV.U32 R21, RZ, RZ, 0x3fd80000 ;  /* 0x3fd80000ff157424 */ /* 0x000fe200078e00ff */
[----:B------:R-:W-:Y:S01]  /*0970*/  DMUL R22, R16, 100000 ;  /* 0x40f86a0010167828 */ /* 0x000fe20000000000 */
[----:B------:R-:W-:Y:S01]  /*0980*/  BSSY.RECONVERGENT B0, `(.L_x_14) ;  /* 0x000001b000007945 */ /* 0x000fe20003800200 */
[----:B------:R-:W-:-:S04]  /*0990*/  DSETP.NEU.AND P0, PT, R4, 1, PT ;  /* 0x3ff000000400742a */ /* 0x000fc80003f0d000 */
[----:B------:R-:W-:-:S04]  /*09a0*/  DMUL R18, R18, R8 ;  /* 0x0000000812127228 */ /* 0x000fc80000000000 */
[----:B------:R-:W-:Y:S02]  /*09b0*/  FSEL R22, R22, RZ, P0 ;  /* 0x000000ff16167208 */ /* 0x000fe40000000000 */
[----:B------:R-:W0:Y:S01]  /*09c0*/  MUFU.RSQ64H R11, R19 ;  /* 0x00000013000b7308 */ /* 0x000e220000001c00 */
[----:B------:R-:W-:-:S03]  /*09d0*/  FSEL R23, R23, 7.762939453125, P0 ;  /* 0x40f86a0017177808 */ /* 0x000fc60000000000 */
[----:B------:R-:W-:-:S05]  /*09e0*/  VIADD R10, R19, 0xfcb00000 ;  /* 0xfcb00000130a7836 */ /* 0x000fca0000000000 */
[----:B------:R-:W-:Y:S01]  /*09f0*/  ISETP.GE.U32.AND P1, PT, R10, 0x7ca00000, PT ;  /* 0x7ca000000a00780c */ /* 0x000fe20003f26070 */
[----:B0-----:R-:W-:-:S08]  /*0a00*/  DMUL R14, R10, R10 ;  /* 0x0000000a0a0e7228 */ /* 0x001fd00000000000 */
[----:B------:R-:W-:-:S08]  /*0a10*/  DFMA R14, R18, -R14, 1 ;  /* 0x3ff00000120e742b */ /* 0x000fd0000000080e */
[----:B------:R-:W-:Y:S02]  /*0a20*/  DFMA R20, R14, R20, 0.5 ;  /* 0x3fe000000e14742b */ /* 0x000fe40000000014 */
[----:B------:R-:W-:-:S08]  /*0a30*/  DMUL R14, R10, R14 ;  /* 0x0000000e0a0e7228 */ /* 0x000fd00000000000 */
[----:B------:R-:W-:-:S08]  /*0a40*/  DFMA R42, R20, R14, R10 ;  /* 0x0000000e142a722b */ /* 0x000fd0000000000a */
[----:B------:R-:W-:Y:S02]  /*0a50*/  DMUL R14, R18, R42 ;  /* 0x0000002a120e7228 */ /* 0x000fe40000000000 */
[----:B------:R-:W-:Y:S02]  /*0a60*/  VIADD R5, R43, 0xfff00000 ;  /* 0xfff000002b057836 */ /* 0x000fe40000000000 */
[----:B------:R-:W-:-:S04]  /*0a70*/  IMAD.MOV.U32 R4, RZ, RZ, R42 ;  /* 0x000000ffff047224 */ /* 0x000fc800078e002a */
[----:B------:R-:W-:-:S08]  /*0a80*/  DFMA R16, R14, -R14, R18 ;  /* 0x8000000e0e10722b */ /* 0x000fd00000000012 */
[----:B------:R-:W-:Y:S01]  /*0a90*/  DFMA R20, R16, R4, R14 ;  /* 0x000000041014722b */ /* 0x000fe2000000000e */
[----:B------:R-:W-:Y:S10]  /*0aa0*/  @!P1 BRA `(.L_x_15) ;  /* 0x0000000000209947 */ /* 0x000ff40003800000 */
[----:B------:R-:W-:Y:S01]  /*0ab0*/  IMAD.MOV.U32 R13, RZ, RZ, R10 ;  /* 0x000000ffff0d7224 */ /* 0x000fe200078e000a */
[----:B------:R-:W-:Y:S01]  /*0ac0*/  MOV R10, 0xb10 ;  /* 0x00000b10000a7802 */ /* 0x000fe20000000f00 */
[----:B------:R-:W-:Y:S02]  /*0ad0*/  IMAD.MOV.U32 R0, RZ, RZ, R42 ;  /* 0x000000ffff007224 */ /* 0x000fe400078e002a */
[----:B------:R-:W-:Y:S02]  /*0ae0*/  IMAD.MOV.U32 R4, RZ, RZ, R18 ;  /* 0x000000ffff047224 */ /* 0x000fe400078e0012 */
[----:B------:R-:W-:-:S07]  /*0af0*/  IMAD.MOV.U32 R11, RZ, RZ, R5 ;  /* 0x000000ffff0b7224 */ /* 0x000fce00078e0005 */
[----:B------:R-:W-:Y:S05]  /*0b00*/  CALL.REL.NOINC `($__internal_2_$__cuda_sm20_dsqrt_rn_f64_mediumpath_v1) ;  /* 0x0000002000f47944 */ /* 0x000fea0003c00000 */
[----:B------:R-:W-:Y:S02]  /*0b10*/  IMAD.MOV.U32 R20, RZ, RZ, R14 ;  /* 0x000000ffff147224 */ /* 0x000fe400078e000e */
[----:B------:R-:W-:-:S07]  /*0b20*/  IMAD.MOV.U32 R21, RZ, RZ, R15 ;  /* 0x000000ffff157224 */ /* 0x000fce00078e000f */
.L_x_15:
[----:B------:R-:W-:Y:S05]  /*0b30*/  BSYNC.RECONVERGENT B0 ;  /* 0x0000000000007941 */ /* 0x000fea0003800200 */
.L_x_14:
[----:B------:R-:W-:Y:S01]  /*0b40*/  UMOV UR6, 0x179e4e1e ;  /* 0x179e4e1e00067882 */ /* 0x000fe20000000000 */
[----:B------:R-:W-:Y:S01]  /*0b50*/  UMOV UR7, 0x3ff6649c ;  /* 0x3ff6649c00077882 */ /* 0x000fe20000000000 */
[----:B------:R-:W-:Y:S01]  /*0b60*/  IMAD.MOV.U32 R14, RZ, RZ, 0x0 ;  /* 0x00000000ff0e7424 */ /* 0x000fe200078e00ff */
[----:B------:R-:W-:Y:S01]  /*0b70*/  DMUL R16, R22, UR6 ;  /* 0x0000000616107c28 */ /* 0x000fe20008000000 */
[----:B------:R-:W-:Y:S01]  /*0b80*/  IMAD.MOV.U32 R15, RZ, RZ, 0x3fd80000 ;  /* 0x3fd80000ff0f7424 */ /* 0x000fe200078e00ff */
[----:B------:R-:W-:Y:S06]  /*0b90*/  BSSY.RECONVERGENT B0, `(.L_x_16) ;  /* 0x000001b000007945 */ /* 0x000fec0003800200 */
[----:B------:R-:W-:-:S06]  /*0ba0*/  DMUL R16, R16, R6 ;  /* 0x0000000610107228 */ /* 0x000fcc0000000000 */
[----:B------:R-:W0:Y:S04]  /*0bb0*/  MUFU.RSQ64H R11, R17 ;  /* 0x00000011000b7308 */ /* 0x000e280000001c00 */
        /* <DEDUP_REMOVED lines=13> */
[----:B------:R-:W-:Y:S02]  /*0c90*/  IMAD.MOV.U32 R4, RZ, RZ, R16 ;  /* 0x000000ffff047224 */ /* 0x000fe400078e0010 */
[----:B------:R-:W-:Y:S02]  /*0ca0*/  IMAD.MOV.U32 R19, RZ, RZ, R17 ;  /* 0x000000ffff137224 */ /* 0x000fe400078e0011 */
[----:B------:R-:W-:Y:S01]  /*0cb0*/  IMAD.MOV.U32 R13, RZ, RZ, R10 ;  /* 0x000000ffff0d7224 */ /* 0x000fe200078e000a */
[----:B------:R-:W-:Y:S01]  /*0cc0*/  MOV R10, 0xd20 ;  /* 0x00000d20000a7802 */ /* 0x000fe20000000f00 */
[----:B------:R-:W-:Y:S02]  /*0cd0*/  IMAD.MOV.U32 R0, RZ, RZ, R44 ;  /* 0x000000ffff007224 */ /* 0x000fe400078e002c */
[----:B------:R-:W-:Y:S02]  /*0ce0*/  IMAD.MOV.U32 R16, RZ, RZ, R42 ;  /* 0x000000ffff107224 */ /* 0x000fe400078e002a */
[----:B------:R-:W-:-:S02]  /*0cf0*/  IMAD.MOV.U32 R17, RZ, RZ, R43 ;  /* 0x000000ffff117224 */ /* 0x000fc400078e002b */
[----:B------:R-:W-:-:S07]  /*0d00*/  IMAD.MOV.U32 R11, RZ, RZ, R5 ;  /* 0x000000ffff0b7224 */ /* 0x000fce00078e0005 */
[----:B------:R-:W-:Y:S05]  /*0d10*/  CALL.REL.NOINC `($__internal_2_$__cuda_sm20_dsqrt_rn_f64_mediumpath_v1) ;  /* 0x0000002000707944 */ /* 0x000fea0003c00000 */
[----:B------:R-:W-:Y:S02]  /*0d20*/  IMAD.MOV.U32 R18, RZ, RZ, R14 ;  /* 0x000000ffff127224 */ /* 0x000fe400078e000e */
[----:B------:R-:W-:-:S07]  /*0d30*/  IMAD.MOV.U32 R19, RZ, RZ, R15 ;  /* 0x000000ffff137224 */ /* 0x000fce00078e000f */
.L_x_17:
[----:B------:R-:W-:Y:S05]  /*0d40*/  BSYNC.RECONVERGENT B0 ;  /* 0x0000000000007941 */ /* 0x000fea0003800200 */
.L_x_16:
[----:B------:R-:W0:Y:S01]  /*0d50*/  MUFU.RCP64H R5, R21 ;  /* 0x0000001500057308 */ /* 0x000e220000001800 */
[----:B------:R-:W-:Y:S01]  /*0d60*/  IMAD.MOV.U32 R4, RZ, RZ, 0x1 ;  /* 0x00000001ff047424 */ /* 0x000fe200078e00ff */
[----:B------:R-:W1:Y:S01]  /*0d70*/  LDC R0, c[0x0][0x394] ;  /* 0x0000e500ff007b82 */ /* 0x000e620000000800 */
[----:B------:R-:W-:Y:S04]  /*0d80*/  BSSY.RECONVERGENT B0, `(.L_x_18) ;  /* 0x0000021000007945 */ /* 0x000fe80003800200 */
[----:B0-----:R-:W-:-:S08]  /*0d90*/  DFMA R10, R4, -R20, 1 ;  /* 0x3ff00000040a742b */ /* 0x001fd00000000814 */
[----:B------:R-:W-:Y:S01]  /*0da0*/  DFMA R10, R10, R10, R10 ;  /* 0x0000000a0a0a722b */ /* 0x000fe2000000000a */
[C---:B-1----:R-:W-:Y:S02]  /*0db0*/  ISETP.NE.AND P0, PT, R0.reuse, RZ, PT ;  /* 0x000000ff0000720c */ /* 0x042fe40003f05270 */
[----:B------:R-:W-:-:S05]  /*0dc0*/  ISETP.NE.AND P1, PT, R0, 0x1, PT ;  /* 0x000000010000780c */ /* 0x000fca0003f25270 */
[----:B------:R-:W-:Y:S02]  /*0dd0*/  DFMA R10, R4, R10, R4 ;  /* 0x0000000a040a722b */ /* 0x000fe40000000004 */
[-C--:B------:R-:W-:Y:S02]  /*0de0*/  DMUL R4, R34, R8.reuse ;  /* 0x0000000822047228 */ /* 0x080fe40000000000 */
[----:B------:R-:W-:-:S04]  /*0df0*/  DMUL R8, R30, R8 ;  /* 0x000000081e087228 */ /* 0x000fc80000000000 */
[----:B------:R-:W-:-:S04]  /*0e00*/  DFMA R14, R10, -R20, 1 ;  /* 0x3ff000000a0e742b */ /* 0x000fc80000000814 */
[----:B------:R-:W-:Y:S02]  /*0e10*/  FSEL R13, R4, RZ, !P0 ;  /* 0x000000ff040d7208 */ /* 0x000fe40004000000 */
[----:B------:R-:W-:Y:S02]  /*0e20*/  FSEL R5, R5, RZ, !P0 ;  /* 0x000000ff05057208 */ /* 0x000fe40004000000 */
[----:B------:R-:W-:Y:S01]  /*0e30*/  DFMA R14, R10, R14, R10 ;  /* 0x0000000e0a0e722b */ /* 0x000fe2000000000a */
[----:B------:R-:W-:Y:S02]  /*0e40*/  FSEL R4, R8, R13, !P1 ;  /* 0x0000000d08047208 */ /* 0x000fe40004800000 */
[----:B------:R-:W-:-:S04]  /*0e50*/  FSEL R5, R9, R5, !P1 ;  /* 0x0000000509057208 */ /* 0x000fc80004800000 */
[----:B------:R-:W-:Y:S02]  /*0e60*/  FSETP.GEU.AND P3, PT, |R5|, 6.5827683646048100446e-37, PT ;  /* 0x036000000500780b */ /* 0x000fe40003f6e200 */
[----:B------:R-:W-:-:S08]  /*0e70*/  DMUL R8, R14, R4 ;  /* 0x000000040e087228 */ /* 0x000fd00000000000 */
[----:B------:R-:W-:-:S08]  /*0e80*/  DFMA R10, R8, -R20, R4 ;  /* 0x80000014080a722b */ /* 0x000fd00000000004 */
[----:B------:R-:W-:Y:S02]  /*0e90*/  DFMA R14, R14, R10, R8 ;  /* 0x0000000a0e0e722b */ /* 0x000fe40000000008 */
[-C--:B------:R-:W-:Y:S02]  /*0ea0*/  DMUL R8, R32, R6.reuse ;  /* 0x0000000620087228 */ /* 0x080fe40000000000 */
[----:B------:R-:W-:-:S06]  /*0eb0*/  DMUL R6, R28, R6 ;  /* 0x000000061c067228 */ /* 0x000fcc0000000000 */
[----:B------:R-:W-:Y:S02]  /*0ec0*/  FFMA R0, RZ, R21, R15 ;  /* 0x00000015ff007223 */ /* 0x000fe4000000000f */
[----:B------:R-:W-:Y:S02]  /*0ed0*/  FSEL R17, R8, RZ, !P0 ;  /* 0x000000ff08117208 */ /* 0x000fe40004000000 */
[----:B------:R-:W-:Y:S02]  /*0ee0*/  FSEL R9, R9, RZ, !P0 ;  /* 0x000000ff09097208 */ /* 0x000fe40004000000 */
[----:B------:R-:W-:Y:S02]  /*0ef0*/  FSETP.GT.AND P2, PT, |R0|, 1.469367938527859385e-39, PT ;  /* 0x001000000000780b */ /* 0x000fe40003f44200 */
[----:B------:R-:W-:Y:S02]  /*0f00*/  FSEL R16, R6, R17, !P1 ;  /* 0x0000001106107208 */ /* 0x000fe40004800000 */
[----:B------:R-:W-:-:S09]  /*0f10*/  FSEL R17, R7, R9, !P1 ;  /* 0x0000000907117208 */ /* 0x000fd20004800000 */
[----:B------:R-:W-:Y:S05]  /*0f20*/  @P2 BRA P3, `(.L_x_19) ;  /* 0x0000000000182947 */ /* 0x000fea0001800000 */
[----:B------:R-:W-:Y:S01]  /*0f30*/  IMAD.MOV.U32 R8, RZ, RZ, R20 ;  /* 0x000000ffff087224 */ /* 0x000fe200078e0014 */
[----:B------:R-:W-:Y:S01]  /*0f40*/  MOV R0, 0xf70 ;  /* 0x00000f7000007802 */ /* 0x000fe20000000f00 */
[----:B------:R-:W-:-:S07]  /*0f50*/  IMAD.MOV.U32 R9, RZ, RZ, R21 ;  /* 0x000000ffff097224 */ /* 0x000fce00078e0015 */
[----:B------:R-:W-:Y:S05]  /*0f60*/  CALL.REL.NOINC `($__internal_1_$__cuda_sm20_div_rn_f64_full) ;  /* 0x0000001800607944 */ /* 0x000fea0003c00000 */
[----:B------:R-:W-:Y:S02]  /*0f70*/  IMAD.MOV.U32 R14, RZ, RZ, R6 ;  /* 0x000000ffff0e7224 */ /* 0x000fe400078e0006 */
[----:B------:R-:W-:-:S07]  /*0f80*/  IMAD.MOV.U32 R15, RZ, RZ, R7 ;  /* 0x000000ffff0f7224 */ /* 0x000fce00078e0007 */
.L_x_19:
[----:B------:R-:W-:Y:S05]  /*0f90*/  BSYNC.RECONVERGENT B0 ;  /* 0x0000000000007941 */ /* 0x000fea0003800200 */
.L_x_18:
[----:B------:R-:W0:Y:S01]  /*0fa0*/  MUFU.RCP64H R5, R19 ;  /* 0x0000001300057308 */ /* 0x000e220000001800 */
[----:B------:R-:W-:Y:S01]  /*0fb0*/  IMAD.MOV.U32 R4, RZ, RZ, 0x1 ;  /* 0x00000001ff047424 */ /* 0x000fe200078e00ff */
[----:B------:R-:W1:Y:S01]  /*0fc0*/  LDC.64 R10, c[0x0][0x388] ;  /* 0x0000e200ff0a7b82 */ /* 0x000e620000000a00 */
[----:B------:R-:W-:Y:S01]  /*0fd0*/  FSETP.GEU.AND P2, PT, |R17|, 6.5827683646048100446e-37, PT ;  /* 0x036000001100780b */ /* 0x000fe20003f4e200 */
[----:B------:R-:W-:Y:S01]  /*0fe0*/  BSSY.RECONVERGENT B0, `(.L_x_20) ;  /* 0x0000016000007945 */ /* 0x000fe20003800200 */
[----:B------:R-:W-:Y:S02]  /*0ff0*/  DADD R14, R14, 1 ;  /* 0x3ff000000e0e7429 */ /* 0x000fe40000000000 */
[----:B0-----:R-:W-:-:S08]  /*1000*/  DFMA R6, R4, -R18, 1 ;  /* 0x3ff000000406742b */ /* 0x001fd00000000812 */
[----:B------:R-:W-:Y:S01]  /*1010*/  DFMA R6, R6, R6, R6 ;  /* 0x000000060606722b */ /* 0x000fe20000000006 */
[----:B-1----:R-:W-:-:S07]  /*1020*/  IMAD.WIDE R12, R12, 0x8, R10 ;  /* 0x000000080c0c7825 */ /* 0x002fce00078e020a */
[----:B------:R-:W-:-:S08]  /*1030*/  DFMA R6, R4, R6, R4 ;  /* 0x000000060406722b */ /* 0x000fd00000000004 */
[----:B------:R-:W-:-:S08]  /*1040*/  DFMA R4, R6, -R18, 1 ;  /* 0x3ff000000604742b */ /* 0x000fd00000000812 */
[----:B------:R-:W-:-:S08]  /*1050*/  DFMA R4, R6, R4, R6 ;  /* 0x000000040604722b */ /* 0x000fd00000000006 */
[----:B------:R-:W-:-:S08]  /*1060*/  DMUL R6, R4, R16 ;  /* 0x0000001004067228 */ /* 0x000fd00000000000 */
[----:B------:R-:W-:-:S08]  /*1070*/  DFMA R8, R6, -R18, R16 ;  /* 0x800000120608722b */ /* 0x000fd00000000010 */
[----:B------:R-:W-:-:S10]  /*1080*/  DFMA R4, R4, R8, R6 ;  /* 0x000000080404722b */ /* 0x000fd40000000006 */
[----:B------:R-:W-:-:S05]  /*1090*/  FFMA R0, RZ, R19, R5 ;  /* 0x00000013ff007223 */ /* 0x000fca0000000005 */
[----:B------:R-:W-:-:S13]  /*10a0*/  FSETP.GT.AND P0, PT, |R0|, 1.469367938527859385e-39, PT ;  /* 0x001000000000780b */ /* 0x000fda0003f04200 */
[----:B------:R-:W-:Y:S05]  /*10b0*/  @P0 BRA P2, `(.L_x_21) ;  /* 0x0000000000200947 */ /* 0x000fea0001000000 */
[----:B------:R-:W-:Y:S01]  /*10c0*/  IMAD.MOV.U32 R4, RZ, RZ, R16 ;  /* 0x000000ffff047224 */ /* 0x000fe200078e0010 */
[----:B------:R-:W-:Y:S01]  /*10d0*/  MOV R0, 0x1120 ;  /* 0x0000112000007802 */ /* 0x000fe20000000f00 */
[----:B------:R-:W-:Y:S02]  /*10e0*/  IMAD.MOV.U32 R5, RZ, RZ, R17 ;  /* 0x000000ffff057224 */ /* 0x000fe400078e0011 */
[----:B------:R-:W-:Y:S02]  /*10f0*/  IMAD.MOV.U32 R8, RZ, RZ, R18 ;  /* 0x000000ffff087224 */ /* 0x000fe400078e0012 */
[----:B------:R-:W-:-:S07]  /*1100*/  IMAD.MOV.U32 R9, RZ, RZ, R19 ;  /* 0x000000ffff097224 */ /* 0x000fce00078e0013 */
[----:B------:R-:W-:Y:S05]  /*1110*/  CALL.REL.NOINC `($__internal_1_$__cuda_sm20_div_rn_f64_full) ;  /* 0x0000001400f47944 */ /* 0x000fea0003c00000 */
[----:B------:R-:W-:Y:S02]  /*1120*/  IMAD.MOV.U32 R4, RZ, RZ, R6 ;  /* 0x000000ffff047224 */ /* 0x000fe400078e0006 */
[----:B------:R-:W-:-:S07]  /*1130*/  IMAD.MOV.U32 R5, RZ, RZ, R7 ;  /* 0x000000ffff057224 */ /* 0x000fce00078e0007 */
.L_x_21:
[----:B------:R-:W-:Y:S05]  /*1140*/  BSYNC.RECONVERGENT B0 ;  /* 0x0000000000007941 */ /* 0x000fea0003800200 */
.L_x_20:
[----:B------:R-:W-:Y:S01]  /*1150*/  DADD R4, R4, -1 ;  /* 0xbff0000004047429 */ /* 0x000fe20000000000 */
[----:B------:R-:W-:Y:S02]  /*1160*/  IMAD.MOV.U32 R8, RZ, RZ, RZ ;  /* 0x000000ffff087224 */ /* 0x000fe400078e00ff */
[----:B------:R-:W-:-:S05]  /*1170*/  IMAD.MOV.U32 R0, RZ, RZ, RZ ;  /* 0x000000ffff007224 */ /* 0x000fca00078e00ff */
[----:B------:R-:W-:-:S08]  /*1180*/  DMUL R6, R4, R4 ;  /* 0x0000000404067228 */ /* 0x000fd00000000000 */
[----:B------:R-:W-:-:S08]  /*1190*/  DFMA R6, R14, R14, -R6 ;  /* 0x0000000e0e06722b */ /* 0x000fd00000000806 */
[----:B------:R-:W-:-:S08]  /*11a0*/  DMUL R6, R6, 0.25 ;  /* 0x3fd0000006067828 */ /* 0x000fd00000000000 */
[--C-:B------:R-:W-:Y:S02]  /*11b0*/  DSETP.MIN.AND P3, P4, RZ, R6.reuse, PT ;  /* 0x00000006ff00722a */ /* 0x100fe40003c60000 */
[--C-:B------:R-:W-:Y:S01]  /*11c0*/  IMAD.MOV.U32 R17, RZ, RZ, R7.reuse ;  /* 0x000000ffff117224 */ /* 0x100fe200078e0007 */
[----:B------:R-:W-:Y:S01]  /*11d0*/  DSETP.MAX.AND P0, P2, RZ, R6, PT ;  /* 0x00000006ff00722a */ /* 0x000fe20003a0f000 */
[----:B------:R-:W-:Y:S02]  /*11e0*/  IMAD.MOV.U32 R9, RZ, RZ, R6 ;  /* 0x000000ffff097224 */ /* 0x000fe400078e0006 */
[----:B------:R-:W-:Y:S01]  /*11f0*/  SEL R8, R8, R6, P3 ;  /* 0x0000000608087207 */ /* 0x000fe20001800000 */
[----:B------:R-:W-:Y:S01]  /*1200*/  IMAD.MOV.U32 R6, RZ, RZ, RZ ;  /* 0x000000ffff067224 */ /* 0x000fe200078e00ff */
[----:B------:R-:W-:Y:S01]  /*1210*/  FSEL R43, R0, R17, P3 ;  /* 0x00000011002b7208 */ /* 0x000fe20001800000 */
[----:B------:R-:W-:-:S03]  /*1220*/  IMAD.MOV.U32 R11, RZ, RZ, R7 ;  /* 0x000000ffff0b7224 */ /* 0x000fc600078e0007 */
[----:B------:R-:W-:Y:S02]  /*1230*/  SEL R6, R6, R9, P0 ;  /* 0x0000000906067207 */ /* 0x000fe40000000000 */
[----:B------:R-:W-:Y:S02]  /*1240*/  @P4 LOP3.LUT R43, R17, 0x80000, RZ, 0xfc, !PT ;  /* 0x00080000112b4812 */ /* 0x000fe400078efcff */
[----:B------:R-:W-:Y:S02]  /*1250*/  FSEL R7, R0, R11, P0 ;  /* 0x0000000b00077208 */ /* 0x000fe40000000000 */
[----:B------:R-:W-:Y:S01]  /*1260*/  @P2 LOP3.LUT R7, R11, 0x80000, RZ, 0xfc, !PT ;  /* 0x000800000b072812 */ /* 0x000fe200078efcff */
[----:B------:R-:W-:-:S05]  /*1270*/  IMAD.MOV.U32 R9, RZ, RZ, R43 ;  /* 0x000000ffff097224 */ /* 0x000fca00078e002b */
[----:B------:R-:W-:Y:S02]  /*1280*/  DMUL R20, R6, R20 ;  /* 0x0000001406147228 */ /* 0x000fe40000000000 */
[----:B------:R-:W-:-:S08]  /*1290*/  DMUL R18, R8, R18 ;  /* 0x0000001208127228 */ /* 0x000fd00000000000 */
[----:B------:R-:W-:-:S08]  /*12a0*/  DMUL R36, R36, R18 ;  /* 0x0000001224247228 */ /* 0x000fd00000000000 */
[----:B------:R-:W-:-:S07]  /*12b0*/  DFMA R36, R38, R20, R36 ;  /* 0x000000142624722b */ /* 0x000fce0000000024 */
[----:B------:R0:W-:Y:S01]  /*12c0*/  STG.E.64 desc[UR4][R12.64], R36 ;  /* 0x000000240c007986 */ /* 0x0001e2000c101b04 */
[----:B------:R-:W-:Y:S05]  /*12d0*/  @!P1 BRA `(.L_x_22) ;  /* 0x0000000000389947 */ /* 0x000fea0003800000 */
[----:B------:R-:W1:Y:S02]  /*12e0*/  LDCU UR6, c[0x0][0x394] ;  /* 0x00007280ff0677ac */ /* 0x000e640008000800 */
[----:B-1----:R-:W-:-:S09]  /*12f0*/  UISETP.NE.AND UP0, UPT, UR6, URZ, UPT ;  /* 0x000000ff0600728c */ /* 0x002fd2000bf05270 */
[----:B------:R-:W-:Y:S05]  /*1300*/  BRA.U UP0, `(.L_x_23) ;  /* 0x0000000100547547 */ /* 0x000fea000b800000 */
[----:B------:R-:W1:Y:S01]  /*1310*/  LDC R9, c[0x0][0x3a8] ;  /* 0x0000ea00ff097b82 */ /* 0x000e620000000800 */
[----:B------:R-:W-:Y:S02]  /*1320*/  DMUL R4, R22, R4 ;  /* 0x0000000416047228 */ /* 0x000fe40000000000 */
[----:B------:R-:W-:-:S06]  /*1330*/  DMUL R28, R28, R18 ;  /* 0x000000121c1c7228 */ /* 0x000fcc0000000000 */
[----:B------:R-:W-:Y:S02]  /*1340*/  DFMA R4, R24, R14, -R4 ;  /* 0x0000000e1804722b */ /* 0x000fe40000000804 */
[----:B------:R-:W-:-:S06]  /*1350*/  DFMA R28, R30, R20, R28 ;  /* 0x000000141e1c722b */ /* 0x000fcc000000001c */
[----:B------:R-:W-:Y:S01]  /*1360*/  DMUL R4, R4, 0.5 ;  /* 0x3fe0000004047828 */ /* 0x000fe20000000000 */
[----:B-1----:R-:W-:-:S06]  /*1370*/  IMAD.WIDE R6, R9, 0x8, R12 ;  /* 0x0000000809067825 */ /* 0x002fcc00078e020c */
[----:B------:R2:W-:Y:S01]  /*1380*/  STG.E.64 desc[UR4][R6.64], R4 ;  /* 0x0000000406007986 */ /* 0x0005e2000c101b04 */
[----:B------:R-:W-:-:S05]  /*1390*/  IMAD.WIDE R8, R9, 0x8, R6 ;  /* 0x0000000809087825 */ /* 0x000fca00078e0206 */
[----:B------:R2:W-:Y:S01]  /*13a0*/  STG.E.64 desc[UR4][R8.64], R28 ;  /* 0x0000001c08007986 */ /* 0x0005e2000c101b04 */
[----:B------:R-:W-:Y:S05]  /*13b0*/  BRA `(.L_x_23) ;  /* 0x0000000000287947 */ /* 0x000fea0003800000 */
.L_x_22:
[----:B------:R-:W1:Y:S01]  /*13c0*/  LDC R7, c[0x0][0x3a8] ;  /* 0x0000ea00ff077b82 */ /* 0x000e620000000800 */
[----:B------:R-:W-:Y:S02]  /*13d0*/  DMUL R4, R22, R4 ;  /* 0x0000000416047228 */ /* 0x000fe40000000000 */
[----:B------:R-:W-:-:S06]  /*13e0*/  DMUL R32, R32, R18 ;  /* 0x0000001220207228 */ /* 0x000fcc0000000000 */
[----:B------:R-:W-:Y:S02]  /*13f0*/  DFMA R14, R24, R14, -R4 ;  /* 0x0000000e180e722b */ /* 0x000fe40000000804 */
[----:B------:R-:W-:-:S06]  /*1400*/  DFMA R32, R34, R20, R32 ;  /* 0x000000142220722b */ /* 0x000fcc0000000020 */
[----:B------:R-:W-:Y:S01]  /*1410*/  DMUL R14, R14, 0.5 ;  /* 0x3fe000000e0e7828 */ /* 0x000fe20000000000 */
[----:B-1----:R-:W-:-:S05]  /*1420*/  IMAD.WIDE R4, R7, 0x8, R12 ;  /* 0x0000000807047825 */ /* 0x002fca00078e020c */
[----:B------:R1:W-:Y:S01]  /*1430*/  STG.E.64 desc[UR4][R4.64], R32 ;  /* 0x0000002004007986 */ /* 0x0003e2000c101b04 */
[----:B------:R-:W-:-:S05]  /*1440*/  IMAD.WIDE R6, R7, 0x8, R4 ;  /* 0x0000000807067825 */ /* 0x000fca00078e0204 */
[----:B------:R1:W-:Y:S02]  /*1450*/  STG.E.64 desc[UR4][R6.64], R14 ;  /* 0x0000000e06007986 */ /* 0x0003e4000c101b04 */
.L_x_23:
[----:B-12---:R-:W1:Y:S01]  /*1460*/  LDC R4, c[0x0][0x390] ;  /* 0x0000e400ff047b82 */ /* 0x006e620000000800 */
[----:B------:R-:W-:-:S07]  /*1470*/  DMUL R18, R26, R18 ;  /* 0x000000121a127228 */ /* 0x000fce0000000000 */
[----:B------:R-:W2:Y:S01]  /*1480*/  LDC R0, c[0x0][0x3a8] ;  /* 0x0000ea00ff007b82 */ /* 0x000ea20000000800 */
[----:B------:R-:W-:Y:S01]  /*1490*/  DFMA R18, R40, R20, R18 ;  /* 0x000000142812722b */ /* 0x000fe20000000012 */
[----:B-1----:R-:W-:Y:S01]  /*14a0*/  ISETP.GE.AND P0, PT, R4, 0x1, PT ;  /* 0x000000010400780c */ /* 0x002fe20003f06270 */
[----:B--2---:R-:W-:-:S04]  /*14b0*/  IMAD R15, R0, 0x3, RZ ;  /* 0x00000003000f7824 */ /* 0x004fc800078e02ff */
[----:B------:R-:W-:-:S05]  /*14c0*/  IMAD.WIDE R6, R15, 0x8, R12 ;  /* 0x000000080f067825 */ /* 0x000fca00078e020c */
[----:B------:R1:W-:Y:S03]  /*14d0*/  STG.E.64 desc[UR4][R6.64], R18 ;  /* 0x0000001206007986 */ /* 0x0003e6000c101b04 */
[----:B------:R-:W-:Y:S05]  /*14e0*/  @!P0 EXIT ;  /* 0x000000000000894d */ /* 0x000fea0003800000 */
[C---:B------:R-:W-:Y:S01]  /*14f0*/  ISETP.GE.U32.AND P1, PT, R4.reuse, 0x10, PT ;  /* 0x000000100400780c */ /* 0x040fe20003f26070 */
[----:B-1----:R-:W-:Y:S01]  /*1500*/  IMAD.MOV.U32 R7, RZ, RZ, RZ ;  /* 0x000000ffff077224 */ /* 0x002fe200078e00ff */
[----:B------:R-:W-:-:S04]  /*1510*/  LOP3.LUT R5, R4, 0xf, RZ, 0xc0, !PT ;  /* 0x0000000f04057812 */ /* 0x000fc800078ec0ff */
[----:B------:R-:W-:-:S07]  /*1520*/  ISETP.NE.AND P0, PT, R5, RZ, PT ;  /* 0x000000ff0500720c */ /* 0x000fce0003f05270 */
[----:B------:R-:W-:Y:S06]  /*1530*/  @!P1 BRA `(.L_x_24) ;  /* 0x0000000800549947 */ /* 0x000fec0003800000 */
[----:B------:R-:W1:Y:S01]  /*1540*/  LDC R8, c[0x0][0x3a8] ;  /* 0x0000ea00ff087b82 */ /* 0x000e620000000800 */
[----:B------:R-:W-:Y:S01]  /*1550*/  LOP3.LUT R7, R4, 0x7ffffff0, RZ, 0xc0, !PT ;  /* 0x7ffffff004077812 */ /* 0x000fe200078ec0ff */
[C---:B------:R-:W-:Y:S01]  /*1560*/  IMAD.SHL.U32 R11, R0.reuse, 0x2, RZ ;  /* 0x00000002000b7824 */ /* 0x040fe200078e00ff */
[----:B------:R-:W2:Y:S01]  /*1570*/  LDCU.64 UR6, c[0x0][0x388] ;  /* 0x00007100ff0677ac */ /* 0x000ea20008000a00 */
[C---:B------:R-:W-:Y:S02]  /*1580*/  IMAD.SHL.U32 R9, R0.reuse, 0x4, RZ ;  /* 0x0000000400097824 */ /* 0x040fe400078e00ff */
[C---:B------:R-:W-:Y:S02]  /*1590*/  IMAD R17, R0.reuse, 0x5, RZ ;  /* 0x0000000500117824 */ /* 0x040fe400078e02ff */
[C---:B------:R-:W-:Y:S02]  /*15a0*/  IMAD R19, R0.reuse, 0x6, RZ ;  /* 0x0000000600137824 */ /* 0x040fe400078e02ff */
[----:B------:R-:W-:-:S02]  /*15b0*/  IMAD R21, R0, 0x7, RZ ;  /* 0x0000000700157824 */ /* 0x000fc400078e02ff */
[C---:B------:R-:W-:Y:S02]  /*15c0*/  IMAD.SHL.U32 R23, R0.reuse, 0x8, RZ ;  /* 0x0000000800177824 */ /* 0x040fe400078e00ff */
[C---:B------:R-:W-:Y:S02]  /*15d0*/  IMAD R25, R0.reuse, 0x9, RZ ;  /* 0x0000000900197824 */ /* 0x040fe400078e02ff */
[C---:B------:R-:W-:Y:S02]  /*15e0*/  IMAD R27, R0.reuse, 0xa, RZ ;  /* 0x0000000a001b7824 */ /* 0x040fe400078e02ff */
[C---:B------:R-:W-:Y:S02]  /*15f0*/  IMAD R29, R0.reuse, 0xb, RZ ;  /* 0x0000000b001d7824 */ /* 0x040fe400078e02ff */
[C---:B------:R-:W-:Y:S02]  /*1600*/  IMAD R31, R0.reuse, 0xc, RZ ;  /* 0x0000000c001f7824 */ /* 0x040fe400078e02ff */
[----:B------:R-:W-:-:S02]  /*1610*/  IMAD R33, R0, 0xd, RZ ;  /* 0x0000000d00217824 */ /* 0x000fc400078e02ff */
[C---:B------:R-:W-:Y:S02]  /*1620*/  IMAD R35, R0.reuse, 0xe, RZ ;  /* 0x0000000e00237824 */ /* 0x040fe400078e02ff */
[----:B0-----:R-:W-:Y:S02]  /*1630*/  IMAD R37, R0, 0xf, RZ ;  /* 0x0000000f00257824 */ /* 0x001fe400078e02ff */
[----:B------:R-:W-:Y:S02]  /*1640*/  IMAD.MOV.U32 R39, RZ, RZ, RZ ;  /* 0x000000ffff277224 */ /* 0x000fe400078e00ff */
[----:B--2---:R-:W-:-:S07]  /*1650*/  IMAD.MOV R6, RZ, RZ, -R7 ;  /* 0x000000ffff067224 */ /* 0x004fce00078e0a07 */
.L_x_25:
[----:B--2---:R-:W-:-:S05]  /*1660*/  IMAD.WIDE R42, R39, 0x8, R12 ;  /* 0x00000008272a7825 */ /* 0x004fca00078e020c */
[----:B------:R-:W2:Y:S01]  /*1670*/  LDG.E.64 R52, desc[UR4][R42.64] ;  /* 0x000000042a347981 */ /* 0x000ea2000c1e1b00 */
[----:B------:R-:W-:-:S04]  /*1680*/  IADD3 R10, P1, PT, R2, R39, RZ ;  /* 0x00000027020a7210 */ /* 0x000fc80007f3e0ff */
[----:B------:R-:W-:Y:S02]  /*1690*/  LEA.HI.X.SX32 R41, R39, R3, 0x1, P1 ;  /* 0x0000000327297211 */ /* 0x000fe400008f0eff */
[----:B------:R-:W-:-:S04]  /*16a0*/  LEA R44, P1, R10, UR6, 0x3 ;  /* 0x000000060a2c7c11 */ /* 0x000fc8000f8218ff */
[----:B------:R-:W-:Y:S01]  /*16b0*/  LEA.HI.X R45, R10, UR7, R41, 0x3, P1 ;  /* 0x000000070a2d7c11 */ /* 0x000fe200088f1c29 */
[----:B------:R-:W-:Y:S01]  /*16c0*/  IMAD.WIDE R40, R0, 0x8, R42 ;  /* 0x0000000800287825 */ /* 0x000fe200078e022a */
[----:B-1----:R-:W-:-:S03]  /*16d0*/  IADD3 R10, P1, PT, R2, R8, RZ ;  /* 0x00000008020a7210 */ /* 0x002fc60007f3e0ff */
[----:B--2---:R0:W-:Y:S04]  /*16e0*/  STG.E.64 desc[UR4][R44.64], R52 ;  /* 0x000000342c007986 */ /* 0x0041e8000c101b04 */
[----:B------:R-:W2:Y:S01]  /*16f0*/  LDG.E.64 R50, desc[UR4][R40.64] ;  /* 0x0000000428327981 */ /* 0x000ea2000c1e1b00 */
[----:B------:R-:W-:Y:S01]  /*1700*/  LEA.HI.X.SX32 R47, R8, R3, 0x1, P1 ;  /* 0x00000003082f7211 */ /* 0x000fe200008f0eff */
[----:B------:R-:W-:Y:S01]  /*1710*/  IMAD.WIDE R42, R0, 0x8, R40 ;  /* 0x00000008002a7825 */ /* 0x000fe200078e0228 */
[----:B------:R-:W-:-:S04]  /*1720*/  LEA R46, P1, R10, UR6, 0x3 ;  /* 0x000000060a2e7c11 */ /* 0x000fc8000f8218ff */
[----:B------:R-:W-:Y:S02]  /*1730*/  LEA.HI.X R47, R10, UR7, R47, 0x3, P1 ;  /* 0x000000070a2f7c11 */ /* 0x000fe400088f1c2f */
[----:B------:R-:W-:-:S03]  /*1740*/  IADD3 R10, P1, PT, R2, R11, RZ ;  /* 0x0000000b020a7210 */ /* 0x000fc60007f3e0ff */
[----:B--2---:R1:W-:Y:S04]  /*1750*/  STG.E.64 desc[UR4][R46.64], R50 ;  /* 0x000000322e007986 */ /* 0x0043e8000c101b04 */
[----:B------:R-:W2:Y:S01]  /*1760*/  LDG.E.64 R48, desc[UR4][R42.64] ;  /* 0x000000042a307981 */ /* 0x000ea2000c1e1b00 */
[----:B------:R-:W-:Y:S01]  /*1770*/  LEA.HI.X.SX32 R14, R11, R3, 0x1, P1 ;  /* 0x000000030b0e7211 */ /* 0x000fe200008f0eff */
[----:B------:R-:W-:Y:S01]  /*1780*/  IMAD.WIDE R40, R0, 0x8, R42 ;  /* 0x0000000800287825 */ /* 0x000fe200078e022a */
[----:B0-----:R-:W-:-:S04]  /*1790*/  LEA R44, P1, R10, UR6, 0x3 ;  /* 0x000000060a2c7c11 */ /* 0x001fc8000f8218ff */
[----:B------:R-:W-:Y:S02]  /*17a0*/  LEA.HI.X R45, R10, UR7, R14, 0x3, P1 ;  /* 0x000000070a2d7c11 */ /* 0x000fe400088f1c0e */
[----:B------:R-:W-:-:S03]  /*17b0*/  IADD3 R10, P1, PT, R2, R15, RZ ;  /* 0x0000000f020a7210 */ /* 0x000fc60007f3e0ff */
[----:B--2---:R0:W-:Y:S04]  /*17c0*/  STG.E.64 desc[UR4][R44.64], R48 ;  /* 0x000000302c007986 */ /* 0x0041e8000c101b04 */
[----:B------:R-:W2:Y:S01]  /*17d0*/  LDG.E.64 R52, desc[UR4][R40.64] ;  /* 0x0000000428347981 */ /* 0x000ea2000c1e1b00 */
[----:B------:R-:W-:Y:S01]  /*17e0*/  LEA.HI.X.SX32 R14, R15, R3, 0x1, P1 ;  /* 0x000000030f0e7211 */ /* 0x000fe200008f0eff */
[----:B------:R-:W-:Y:S01]  /*17f0*/  IMAD.WIDE R42, R0, 0x8, R40 ;  /* 0x00000008002a7825 */ /* 0x000fe200078e0228 */
[----:B-1----:R-:W-:-:S04]  /*1800*/  LEA R46, P1, R10, UR6, 0x3 ;  /* 0x000000060a2e7c11 */ /* 0x002fc8000f8218ff */
        /* <DEDUP_REMOVED lines=54> */
[----:B-1----:R-:W-:Y:S01]  /*1b70*/  IMAD.WIDE R50, R0, 0x8, R40 ;  /* 0x0000000800327825 */ /* 0x002fe200078e0228 */
        /* <DEDUP_REMOVED lines=18> */
[----:B------:R-:W3:Y:S01]  /*1ca0*/  LDG.E.64 R52, desc[UR4][R50.64] ;  /* 0x0000000432347981 */ /* 0x000ee2000c1e1b00 */
[----:B------:R-:W-:Y:S01]  /*1cb0*/  LEA.HI.X.SX32 R14, R35, R3, 0x1, P1 ;  /* 0x00000003230e7211 */ /* 0x000fe200008f0eff */
[----:B------:R-:W-:Y:S01]  /*1cc0*/  IMAD.WIDE R40, R0, 0x8, R50 ;  /* 0x0000000800287825 */ /* 0x000fe200078e0232 */
[----:B0-----:R-:W-:-:S04]  /*1cd0*/  LEA R42, P1, R10, UR6, 0x3 ;  /* 0x000000060a2a7c11 */ /* 0x001fc8000f8218ff */
[----:B------:R-:W-:Y:S02]  /*1ce0*/  LEA.HI.X R43, R10, UR7, R14, 0x3, P1 ;  /* 0x000000070a2b7c11 */ /* 0x000fe400088f1c0e */
[----:B------:R-:W-:-:S03]  /*1cf0*/  IADD3 R10, P1, PT, R2, R37, RZ ;  /* 0x00000025020a7210 */ /* 0x000fc60007f3e0ff */
[----:B---3--:R2:W-:Y:S04]  /*1d00*/  STG.E.64 desc[UR4][R42.64], R52 ;  /* 0x000000342a007986 */ /* 0x0085e8000c101b04 */
[----:B------:R-:W3:Y:S01]  /*1d10*/  LDG.E.64 R40, desc[UR4][R40.64] ;  /* 0x0000000428287981 */ /* 0x000ee2000c1e1b00 */
[----:B------:R-:W-:Y:S01]  /*1d20*/  LEA.HI.X.SX32 R45, R37, R3, 0x1, P1 ;  /* 0x00000003252d7211 */ /* 0x000fe200008f0eff */
[----:B------:R-:W-:Y:S01]  /*1d30*/  VIADD R6, R6, 0x10 ;  /* 0x0000001006067836 */ /* 0x000fe20000000000 */
[----:B------:R-:W-:Y:S01]  /*1d40*/  LEA R44, P1, R10, UR6, 0x3 ;  /* 0x000000060a2c7c11 */ /* 0x000fe2000f8218ff */
[C---:B------:R-:W-:Y:S02]  /*1d50*/  IMAD R8, R0.reuse, 0x10, R8 ;  /* 0x0000001000087824 */ /* 0x040fe400078e0208 */
[----:B------:R-:W-:Y:S01]  /*1d60*/  IMAD R11, R0, 0x10, R11 ;  /* 0x00000010000b7824 */ /* 0x000fe200078e020b */
[----:B------:R-:W-:Y:S01]  /*1d70*/  LEA.HI.X R45, R10, UR7, R45, 0x3, P1 ;  /* 0x000000070a2d7c11 */ /* 0x000fe200088f1c2d */
[----:B------:R-:W-:Y:S01]  /*1d80*/  IMAD R15, R0, 0x10, R15 ;  /* 0x00000010000f7824 */ /* 0x000fe200078e020f */
[----:B------:R-:W-:Y:S01]  /*1d90*/  ISETP.NE.AND P1, PT, R6, RZ, PT ;  /* 0x000000ff0600720c */ /* 0x000fe20003f25270 */
[----:B------:R-:W-:-:S02]  /*1da0*/  IMAD R9, R0, 0x10, R9 ;  /* 0x0000001000097824 */ /* 0x000fc400078e0209 */
[C---:B------:R-:W-:Y:S02]  /*1db0*/  IMAD R17, R0.reuse, 0x10, R17 ;  /* 0x0000001000117824 */ /* 0x040fe400078e0211 */
[C---:B------:R-:W-:Y:S02]  /*1dc0*/  IMAD R19, R0.reuse, 0x10, R19 ;  /* 0x0000001000137824 */ /* 0x040fe400078e0213 */
[C---:B------:R-:W-:Y:S02]  /*1dd0*/  IMAD R21, R0.reuse, 0x10, R21 ;  /* 0x0000001000157824 */ /* 0x040fe400078e0215 */
[C---:B------:R-:W-:Y:S02]  /*1de0*/  IMAD R23, R0.reuse, 0x10, R23 ;  /* 0x0000001000177824 */ /* 0x040fe400078e0217 */
[C---:B------:R-:W-:Y:S02]  /*1df0*/  IMAD R25, R0.reuse, 0x10, R25 ;  /* 0x0000001000197824 */ /* 0x040fe400078e0219 */
[----:B------:R-:W-:-:S02]  /*1e00*/  IMAD R27, R0, 0x10, R27 ;  /* 0x00000010001b7824 */ /* 0x000fc400078e021b */
[C---:B------:R-:W-:Y:S02]  /*1e10*/  IMAD R29, R0.reuse, 0x10, R29 ;  /* 0x00000010001d7824 */ /* 0x040fe400078e021d */
[C---:B------:R-:W-:Y:S02]  /*1e20*/  IMAD R31, R0.reuse, 0x10, R31 ;  /* 0x00000010001f7824 */ /* 0x040fe400078e021f */
[C---:B------:R-:W-:Y:S02]  /*1e30*/  IMAD R33, R0.reuse, 0x10, R33 ;  /* 0x0000001000217824 */ /* 0x040fe400078e0221 */
[C---:B------:R-:W-:Y:S02]  /*1e40*/  IMAD R35, R0.reuse, 0x10, R35 ;  /* 0x0000001000237824 */ /* 0x040fe400078e0223 */
[C---:B------:R-:W-:Y:S02]  /*1e50*/  IMAD R37, R0.reuse, 0x10, R37 ;  /* 0x0000001000257824 */ /* 0x040fe400078e0225 */
[----:B------:R-:W-:Y:S01]  /*1e60*/  IMAD R39, R0, 0x10, R39 ;  /* 0x0000001000277824 */ /* 0x000fe200078e0227 */
[----:B---3--:R2:W-:Y:S01]  /*1e70*/  STG.E.64 desc[UR4][R44.64], R40 ;  /* 0x000000282c007986 */ /* 0x0085e2000c101b04 */
[----:B------:R-:W-:Y:S05]  /*1e80*/  @P1 BRA `(.L_x_25) ;  /* 0xfffffff400f41947 */ /* 0x000fea000383ffff */
.L_x_24:
[----:B------:R-:W-:Y:S05]  /*1e90*/  @!P0 EXIT ;  /* 0x000000000000894d */ /* 0x000fea0003800000 */
[----:B------:R-:W-:Y:S02]  /*1ea0*/  ISETP.GE.U32.AND P1, PT, R5, 0x8, PT ;  /* 0x000000080500780c */ /* 0x000fe40003f26070 */
[----:B------:R-:W-:-:S04]  /*1eb0*/  LOP3.LUT R6, R4, 0x7, RZ, 0xc0, !PT ;  /* 0x0000000704067812 */ /* 0x000fc800078ec0ff */
[----:B------:R-:W-:-:S07]  /*1ec0*/  ISETP.NE.AND P0, PT, R6, RZ, PT ;  /* 0x000000ff0600720c */ /* 0x000fce0003f05270 */
[----:B------:R-:W-:Y:S06]  /*1ed0*/  @!P1 BRA `(.L_x_26) ;  /* 0x0000000400089947 */ /* 0x000fec0003800000 */
[----:B------:R-:W-:Y:S01]  /*1ee0*/  IMAD R5, R7, R0, RZ ;  /* 0x0000000007057224 */ /* 0x000fe200078e02ff */
[----:B------:R-:W1:Y:S03]  /*1ef0*/  LDCU.64 UR6, c[0x0][0x388] ;  /* 0x00007100ff0677ac */ /* 0x000e660008000a00 */
[----:B------:R-:W-:-:S05]  /*1f00*/  IMAD.WIDE R8, R5, 0x8, R12 ;  /* 0x0000000805087825 */ /* 0x000fca00078e020c */
[----:B------:R-:W3:Y:S01]  /*1f10*/  LDG.E.64 R10, desc[UR4][R8.64] ;  /* 0x00000004080a7981 */ /* 0x000ee2000c1e1b00 */
[----:B------:R-:W-:-:S04]  /*1f20*/  IADD3 R14, P1, PT, R2, R5, RZ ;  /* 0x00000005020e7210 */ /* 0x000fc80007f3e0ff */
[----:B------:R-:W-:Y:S02]  /*1f30*/  LEA.HI.X.SX32 R15, R5, R3, 0x1, P1 ;  /* 0x00000003050f7211 */ /* 0x000fe400008f0eff */
[----:B-1----:R-:W-:-:S04]  /*1f40*/  LEA R20, P1, R14, UR6, 0x3 ;  /* 0x000000060e147c11 */ /* 0x002fc8000f8218ff */
[----:B------:R-:W-:Y:S01]  /*1f50*/  LEA.HI.X R21, R14, UR7, R15, 0x3, P1 ;  /* 0x000000070e157c11 */ /* 0x000fe200088f1c0f */
[----:B------:R-:W-:-:S04]  /*1f60*/  IMAD.WIDE R14, R0, 0x8, R8 ;  /* 0x00000008000e7825 */ /* 0x000fc800078e0208 */
[----:B---3--:R1:W-:Y:S04]  /*1f70*/  STG.E.64 desc[UR4][R20.64], R10 ;  /* 0x0000000a14007986 */ /* 0x0083e8000c101b04 */
[----:B------:R-:W3:Y:S01]  /*1f80*/  LDG.E.64 R16, desc[UR4][R14.64] ;  /* 0x000000040e107981 */ /* 0x000ee2000c1e1b00 */
[----:B------:R-:W-:-:S05]  /*1f90*/  IMAD.IADD R5, R5, 0x1, R0 ;  /* 0x0000000105057824 */ /* 0x000fca00078e0200 */
[----:B------:R-:W-:-:S04]  /*1fa0*/  IADD3 R18, P1, PT, R2, R5, RZ ;  /* 0x0000000502127210 */ /* 0x000fc80007f3e0ff */
[----:B------:R-:W-:Y:S02]  /*1fb0*/  LEA.HI.X.SX32 R9, R5, R3, 0x1, P1 ;  /* 0x0000000305097211 */ /* 0x000fe400008f0eff */
[----:B------:R-:W-:-:S04]  /*1fc0*/  LEA R22, P1, R18, UR6, 0x3 ;  /* 0x0000000612167c11 */ /* 0x000fc8000f8218ff */
[----:B------:R-:W-:Y:S01]  /*1fd0*/  LEA.HI.X R23, R18, UR7, R9, 0x3, P1 ;  /* 0x0000000712177c11 */ /* 0x000fe200088f1c09 */
[----:B------:R-:W-:-:S04]  /*1fe0*/  IMAD.WIDE R8, R0, 0x8, R14 ;  /* 0x0000000800087825 */ /* 0x000fc800078e020e */
[----:B---3--:R3:W-:Y:S04]  /*1ff0*/  STG.E.64 desc[UR4][R22.64], R16 ;  /* 0x0000001016007986 */ /* 0x0087e8000c101b04 */
[----:B------:R-:W4:Y:S01]  /*2000*/  LDG.E.64 R18, desc[UR4][R8.64] ;  /* 0x0000000408127981 */ /* 0x000f22000c1e1b00 */
[----:B------:R-:W-:-:S05]  /*2010*/  IMAD.IADD R5, R5, 0x1, R0 ;  /* 0x0000000105057824 */ /* 0x000fca00078e0200 */
[----:B-1----:R-:W-:-:S04]  /*2020*/  IADD3 R10, P1, PT, R2, R5, RZ ;  /* 0x00000005020a7210 */ /* 0x002fc80007f3e0ff */
[----:B------:R-:W-:Y:S02]  /*2030*/  LEA.HI.X.SX32 R11, R5, R3, 0x1, P1 ;  /* 0x00000003050b7211 */ /* 0x000fe400008f0eff */
[----:B------:R-:W-:-:S04]  /*2040*/  LEA R20, P1, R10, UR6, 0x3 ;  /* 0x000000060a147c11 */ /* 0x000fc8000f8218ff */
[----:B------:R-:W-:Y:S01]  /*2050*/  LEA.HI.X R21, R10, UR7, R11, 0x3, P1 ;  /* 0x000000070a157c11 */ /* 0x000fe200088f1c0b */
[----:B------:R-:W-:-:S04]  /*2060*/  IMAD.WIDE R10, R0, 0x8, R8 ;  /* 0x00000008000a7825 */ /* 0x000fc800078e0208 */
[----:B----4-:R1:W-:Y:S04]  /*2070*/  STG.E.64 desc[UR4][R20.64], R18 ;  /* 0x0000001214007986 */ /* 0x0103e8000c101b04 */
[----:B------:R-:W4:Y:S01]  /*2080*/  LDG.E.64 R14, desc[UR4][R10.64] ;  /* 0x000000040a0e7981 */ /* 0x000f22000c1e1b00 */
[----:B------:R-:W-:-:S05]  /*2090*/  IMAD.IADD R5, R5, 0x1, R0 ;  /* 0x0000000105057824 */ /* 0x000fca00078e0200 */
[----:B---3--:R-:W-:-:S04]  /*20a0*/  IADD3 R16, P1, PT, R2, R5, RZ ;  /* 0x0000000502107210 */ /* 0x008fc80007f3e0ff */
[----:B------:R-:W-:Y:S02]  /*20b0*/  LEA.HI.X.SX32 R9, R5, R3, 0x1, P1 ;  /* 0x0000000305097211 */ /* 0x000fe400008f0eff */
[----:B------:R-:W-:-:S04]  /*20c0*/  LEA R22, P1, R16, UR6, 0x3 ;  /* 0x0000000610167c11 */ /* 0x000fc8000f8218ff */
[----:B------:R-:W-:Y:S01]  /*20d0*/  LEA.HI.X R23, R16, UR7, R9, 0x3, P1 ;  /* 0x0000000710177c11 */ /* 0x000fe200088f1c09 */
[----:B------:R-:W-:-:S04]  /*20e0*/  IMAD.WIDE R8, R0, 0x8, R10 ;  /* 0x0000000800087825 */ /* 0x000fc800078e020a */
[----:B----4-:R3:W-:Y:S04]  /*20f0*/  STG.E.64 desc[UR4][R22.64], R14 ;  /* 0x0000000e16007986 */ /* 0x0107e8000c101b04 */
        /* <DEDUP_REMOVED lines=25> */
[----:B------:R-:W-:Y:S02]  /*2290*/  IMAD.IADD R5, R5, 0x1, R0 ;  /* 0x0000000105057824 */ /* 0x000fe400078e0200 */
[----:B------:R-:W-:-:S03]  /*22a0*/  VIADD R7, R7, 0x8 ;  /* 0x0000000807077836 */ /* 0x000fc60000000000 */
[----:B---3--:R-:W-:-:S04]  /*22b0*/  IADD3 R18, P1, PT, R2, R5, RZ ;  /* 0x0000000502127210 */ /* 0x008fc80007f3e0ff */
[----:B------:R-:W-:Y:S02]  /*22c0*/  LEA.HI.X.SX32 R5, R5, R3, 0x1, P1 ;  /* 0x0000000305057211 */ /* 0x000fe400008f0eff */
[----:B------:R-:W-:-:S04]  /*22d0*/  LEA R8, P1, R18, UR6, 0x3 ;  /* 0x0000000612087c11 */ /* 0x000fc8000f8218ff */
[----:B------:R-:W-:-:S05]  /*22e0*/  LEA.HI.X R9, R18, UR7, R5, 0x3, P1 ;  /* 0x0000000712097c11 */ /* 0x000fca00088f1c05 */
[----:B----4-:R1:W-:Y:S04]  /*22f0*/  STG.E.64 desc[UR4][R8.64], R10 ;  /* 0x0000000a08007986 */ /* 0x0103e8000c101b04 */
.L_x_26:
[----:B------:R-:W-:Y:S05]  /*2300*/  @!P0 EXIT ;  /* 0x000000000000894d */ /* 0x000fea0003800000 */
[----:B------:R-:W-:Y:S02]  /*2310*/  ISETP.GE.U32.AND P1, PT, R6, 0x4, PT ;  /* 0x000000040600780c */ /* 0x000fe40003f26070 */
[----:B------:R-:W-:-:S04]  /*2320*/  LOP3.LUT R22, R4, 0x3, RZ, 0xc0, !PT ;  /* 0x0000000304167812 */ /* 0x000fc800078ec0ff */
[----:B------:R-:W-:-:S07]  /*2330*/  ISETP.NE.AND P0, PT, R22, RZ, PT ;  /* 0x000000ff1600720c */ /* 0x000fce0003f05270 */
[----:B------:R-:W-:Y:S06]  /*2340*/  @!P1 BRA `(.L_x_27) ;  /* 0x0000000000889947 */ /* 0x000fec0003800000 */
[----:B------:R-:W-:Y:S01]  /*2350*/  IMAD R19, R7, R0, RZ ;  /* 0x0000000007137224 */ /* 0x000fe200078e02ff */
[----:B------:R-:W3:Y:S03]  /*2360*/  LDCU.64 UR6, c[0x0][0x388] ;  /* 0x00007100ff0677ac */ /* 0x000ee60008000a00 */
[----:B-1----:R-:W-:-:S05]  /*2370*/  IMAD.WIDE R10, R19, 0x8, R12 ;  /* 0x00000008130a7825 */ /* 0x002fca00078e020c */
[----:B------:R-:W4:Y:S01]  /*2380*/  LDG.E.64 R4, desc[UR4][R10.64] ;  /* 0x000000040a047981 */ /* 0x000f22000c1e1b00 */
[----:B------:R-:W-:Y:S01]  /*2390*/  IADD3 R6, P1, PT, R2, R19, RZ ;  /* 0x0000001302067210 */ /* 0x000fe20007f3e0ff */
[----:B------:R-:W-:-:S03]  /*23a0*/  IMAD.WIDE R16, R0, 0x8, R10 ;  /* 0x0000000800107825 */ /* 0x000fc600078e020a */
[----:B------:R-:W-:Y:S02]  /*23b0*/  LEA.HI.X.SX32 R9, R19, R3, 0x1, P1 ;  /* 0x0000000313097211 */ /* 0x000fe400008f0eff */
[----:B---3--:R-:W-:-:S04]  /*23c0*/  LEA R14, P1, R6, UR6, 0x3 ;  /* 0x00000006060e7c11 */ /* 0x008fc8000f8218ff */
[----:B------:R-:W-:Y:S01]  /*23d0*/  LEA.HI.X R15, R6, UR7, R9, 0x3, P1 ;  /* 0x00000007060f7c11 */ /* 0x000fe200088f1c09 */
[----:B------:R-:W-:-:S04]  /*23e0*/  IMAD.IADD R23, R19, 0x1, R0 ;  /* 0x0000000113177824 */ /* 0x000fc800078e0200 */
[----:B----4-:R1:W-:Y:S04]  /*23f0*/  STG.E.64 desc[UR4][R14.64], R4 ;  /* 0x000000040e007986 */ /* 0x0103e8000c101b04 */
[----:B------:R-:W3:Y:S01]  /*2400*/  LDG.E.64 R8, desc[UR4][R16.64] ;  /* 0x0000000410087981 */ /* 0x000ee2000c1e1b00 */
[----:B------:R-:W-:Y:S01]  /*2410*/  IADD3 R6, P1, PT, R2, R23, RZ ;  /* 0x0000001702067210 */ /* 0x000fe20007f3e0ff */
[----:B------:R-:W-:-:S03]  /*2420*/  IMAD.WIDE R20, R0, 0x8, R16 ;  /* 0x0000000800147825 */ /* 0x000fc600078e0210 */
[----:B------:R-:W-:Y:S02]  /*2430*/  LEA.HI.X.SX32 R11, R23, R3, 0x1, P1 ;  /* 0x00000003170b7211 */ /* 0x000fe400008f0eff */
[----:B------:R-:W-:-:S04]  /*2440*/  LEA R18, P1, R6, UR6, 0x3 ;  /* 0x0000000606127c11 */ /* 0x000fc8000f8218ff */
[----:B------:R-:W-:Y:S01]  /*2450*/  LEA.HI.X R19, R6, UR7, R11, 0x3, P1 ;  /* 0x0000000706137c11 */ /* 0x000fe200088f1c0b */
[----:B------:R-:W-:-:S04]  /*2460*/  IMAD.IADD R23, R23, 0x1, R0 ;  /* 0x0000000117177824 */ /* 0x000fc800078e0200 */
[----:B---3--:R3:W-:Y:S04]  /*2470*/  STG.E.64 desc[UR4][R18.64], R8 ;  /* 0x0000000812007986 */ /* 0x0087e8000c101b04 */
[----:B------:R-:W4:Y:S01]  /*2480*/  LDG.E.64 R10, desc[UR4][R20.64] ;  /* 0x00000004140a7981 */ /* 0x000f22000c1e1b00 */
[----:B-1----:R-:W-:-:S04]  /*2490*/  IADD3 R4, P1, PT, R2, R23, RZ ;  /* 0x0000001702047210 */ /* 0x002fc80007f3e0ff */
[----:B------:R-:W-:Y:S02]  /*24a0*/  LEA.HI.X.SX32 R5, R23, R3, 0x1, P1 ;  /* 0x0000000317057211 */ /* 0x000fe400008f0eff */
[----:B------:R-:W-:-:S04]  /*24b0*/  LEA R14, P1, R4, UR6, 0x3 ;  /* 0x00000006040e7c11 */ /* 0x000fc8000f8218ff */
[----:B------:R-:W-:Y:S01]  /*24c0*/  LEA.HI.X R15, R4, UR7, R5, 0x3, P1 ;  /* 0x00000007040f7c11 */ /* 0x000fe200088f1c05 */
[----:B------:R-:W-:-:S04]  /*24d0*/  IMAD.WIDE R4, R0, 0x8, R20 ;  /* 0x0000000800047825 */ /* 0x000fc800078e0214 */
[----:B------:R-:W-:Y:S01]  /*24e0*/  IMAD.IADD R23, R23, 0x1, R0 ;  /* 0x0000000117177824 */ /* 0x000fe200078e0200 */
[----:B----4-:R4:W-:Y:S04]  /*24f0*/  STG.E.64 desc[UR4][R14.64], R10 ;  /* 0x0000000a0e007986 */ /* 0x0109e8000c101b04 */
[----:B------:R-:W5:Y:S01]  /*2500*/  LDG.E.64 R4, desc[UR4][R4.64] ;  /* 0x0000000404047981 */ /* 0x000f62000c1e1b00 */
[----:B------:R-:W-:Y:S01]  /*2510*/  IADD3 R6, P1, PT, R2, R23, RZ ;  /* 0x0000001702067210 */ /* 0x000fe20007f3e0ff */
[----:B------:R-:W-:-:S03]  /*2520*/  VIADD R7, R7, 0x4 ;  /* 0x0000000407077836 */ /* 0x000fc60000000000 */
[----:B------:R-:W-:Y:S02]  /*2530*/  LEA.HI.X.SX32 R23, R23, R3, 0x1, P1 ;  /* 0x0000000317177211 */ /* 0x000fe400008f0eff */
[----:B---3--:R-:W-:-:S04]  /*2540*/  LEA R8, P1, R6, UR6, 0x3 ;  /* 0x0000000606087c11 */ /* 0x008fc8000f8218ff */
[----:B------:R-:W-:-:S05]  /*2550*/  LEA.HI.X R9, R6, UR7, R23, 0x3, P1 ;  /* 0x0000000706097c11 */ /* 0x000fca00088f1c17 */
[----:B-----5:R4:W-:Y:S04]  /*2560*/  STG.E.64 desc[UR4][R8.64], R4 ;  /* 0x0000000408007986 */ /* 0x0209e8000c101b04 */
.L_x_27:
[----:B------:R-:W-:Y:S05]  /*2570*/  @!P0 EXIT ;  /* 0x000000000000894d */ /* 0x000fea0003800000 */
[----:B-1--4-:R-:W-:Y:S01]  /*2580*/  IMAD R9, R7, R0, RZ ;  /* 0x0000000007097224 */ /* 0x012fe200078e02ff */
[----:B------:R-:W1:Y:S01]  /*2590*/  LDCU.64 UR6, c[0x0][0x388] ;  /* 0x00007100ff0677ac */ /* 0x000e620008000a00 */
[----:B------:R-:W-:-:S07]  /*25a0*/  IMAD.MOV R22, RZ, RZ, -R22 ;  /* 0x000000ffff167224 */ /* 0x000fce00078e0a16 */
.L_x_28:
[----:B---3--:R-:W-:-:S06]  /*25b0*/  IMAD.WIDE R4, R9, 0x8, R12 ;  /* 0x0000000809047825 */ /* 0x008fcc00078e020c */
[----:B------:R-:W3:Y:S01]  /*25c0*/  LDG.E.64 R4, desc[UR4][R4.64] ;  /* 0x0000000404047981 */ /* 0x000ee2000c1e1b00 */
[----:B------:R-:W-:Y:S01]  /*25d0*/  IADD3 R7, P0, PT, R2, R9, RZ ;  /* 0x0000000902077210 */ /* 0x000fe20007f1e0ff */
[----:B------:R-:W-:-:S03]  /*25e0*/  VIADD R22, R22, 0x1 ;  /* 0x0000000116167836 */ /* 0x000fc60000000000 */
[C---:B------:R-:W-:Y:S01]  /*25f0*/  LEA.HI.X.SX32 R8, R9.reuse, R3, 0x1, P0 ;  /* 0x0000000309087211 */ /* 0x040fe200000f0eff */
[----:B------:R-:W-:Y:S01]  /*2600*/  IMAD.IADD R9, R9, 0x1, R0 ;  /* 0x0000000109097824 */ /* 0x000fe200078e0200 */
[----:B-1----:R-:W-:-:S04]  /*2610*/  LEA R6, P0, R7, UR6, 0x3 ;  /* 0x0000000607067c11 */ /* 0x002fc8000f8018ff */
[----:B------:R-:W-:Y:S02]  /*2620*/  LEA.HI.X R7, R7, UR7, R8, 0x3, P0 ;  /* 0x0000000707077c11 */ /* 0x000fe400080f1c08 */
[----:B------:R-:W-:-:S03]  /*2630*/  ISETP.NE.AND P0, PT, R22, RZ, PT ;  /* 0x000000ff1600720c */ /* 0x000fc60003f05270 */
[----:B---3--:R3:W-:Y:S10]  /*2640*/  STG.E.64 desc[UR4][R6.64], R4 ;  /* 0x0000000406007986 */ /* 0x0087f4000c101b04 */
[----:B------:R-:W-:Y:S05]  /*2650*/  @P0 BRA `(.L_x_28) ;  /* 0xfffffffc00d40947 */ /* 0x000fea000383ffff */
[----:B------:R-:W-:Y:S05]  /*2660*/  EXIT ;  /* 0x000000000000794d */ /* 0x000fea0003800000 */
        .weak           $__internal_0_$__cuda_sm20_dblrcp_rn_slowpath_v3
        .type           $__internal_0_$__cuda_sm20_dblrcp_rn_slowpath_v3,@function
        .size           $__internal_0_$__cuda_sm20_dblrcp_rn_slowpath_v3,($__internal_1_$__cuda_sm20_div_rn_f64_full - $__internal_0_$__cuda_sm20_dblrcp_rn_slowpath_v3)
$__internal_0_$__cuda_sm20_dblrcp_rn_slowpath_v3:
[----:B------:R-:W-:Y:S01]  /*2670*/  DSETP.GTU.AND P0, PT, |R6|, +INF , PT ;  /* 0x7ff000000600742a */ /* 0x000fe20003f0c200 */
[----:B------:R-:W-:-:S13]  /*2680*/  BSSY.RECONVERGENT B1, `(.L_x_29) ;  /* 0x0000023000017945 */ /* 0x000fda0003800200 */
[----:B------:R-:W-:Y:S05]  /*2690*/  @P0 BRA `(.L_x_30) ;  /* 0x00000000007c0947 */ /* 0x000fea0003800000 */
[----:B------:R-:W-:-:S05]  /*26a0*/  LOP3.LUT R13, R7, 0x7fffffff, RZ, 0xc0, !PT ;  /* 0x7fffffff070d7812 */ /* 0x000fca00078ec0ff */
[----:B------:R-:W-:-:S05]  /*26b0*/  VIADD R10, R13, 0xffffffff ;  /* 0xffffffff0d0a7836 */ /* 0x000fca0000000000 */
[----:B------:R-:W-:-:S13]  /*26c0*/  ISETP.GE.U32.AND P0, PT, R10, 0x7fefffff, PT ;  /* 0x7fefffff0a00780c */ /* 0x000fda0003f06070 */
[----:B------:R-:W-:Y:S01]  /*26d0*/  @P0 LOP3.LUT R11, R7, 0x7ff00000, RZ, 0x3c, !PT ;  /* 0x7ff00000070b0812 */ /* 0x000fe200078e3cff */
[----:B------:R-:W-:Y:S01]  /*26e0*/  @P0 IMAD.MOV.U32 R10, RZ, RZ, RZ ;  /* 0x000000ffff0a0224 */ /* 0x000fe200078e00ff */
[----:B------:R-:W-:Y:S06]  /*26f0*/  @P0 BRA `(.L_x_31) ;  /* 0x00000000006c0947 */ /* 0x000fec0003800000 */
[----:B------:R-:W-:-:S13]  /*2700*/  ISETP.GE.U32.AND P0, PT, R13, 0x1000001, PT ;  /* 0x010000010d00780c */ /* 0x000fda0003f06070 */
[----:B------:R-:W-:Y:S05]  /*2710*/  @!P0 BRA `(.L_x_32) ;  /* 0x0000000000348947 */ /* 0x000fea0003800000 */
[----:B------:R-:W-:Y:S02]  /*2720*/  VIADD R11, R7, 0xc0200000 ;  /* 0xc0200000070b7836 */ /* 0x000fe40000000000 */
[----:B------:R-:W-:Y:S02]  /*2730*/  IMAD.MOV.U32 R10, RZ, RZ, R6 ;  /* 0x000000ffff0a7224 */ /* 0x000fe400078e0006 */
[----:B------:R-:W0:Y:S04]  /*2740*/  MUFU.RCP64H R15, R11 ;  /* 0x0000000b000f7308 */ /* 0x000e280000001800 */
[----:B0-----:R-:W-:-:S08]  /*2750*/  DFMA R18, -R10, R14, 1 ;  /* 0x3ff000000a12742b */ /* 0x001fd0000000010e */
[----:B------:R-:W-:-:S08]  /*2760*/  DFMA R18, R18, R18, R18 ;  /* 0x000000121212722b */ /* 0x000fd00000000012 */
[----:B------:R-:W-:-:S08]  /*2770*/  DFMA R18, R14, R18, R14 ;  /* 0x000000120e12722b */ /* 0x000fd0000000000e */
[----:B------:R-:W-:-:S08]  /*2780*/  DFMA R14, -R10, R18, 1 ;  /* 0x3ff000000a0e742b */ /* 0x000fd00000000112 */
[----:B------:R-:W-:-:S08]  /*2790*/  DFMA R14, R18, R14, R18 ;  /* 0x0000000e120e722b */ /* 0x000fd00000000012 */
[----:B------:R-:W-:-:S08]  /*27a0*/  DMUL R14, R14, 2.2250738585072013831e-308 ;  /* 0x001000000e0e7828 */ /* 0x000fd00000000000 */
[----:B------:R-:W-:-:S08]  /*27b0*/  DFMA R6, -R6, R14, 1 ;  /* 0x3ff000000606742b */ /* 0x000fd0000000010e */
[----:B------:R-:W-:-:S08]  /*27c0*/  DFMA R6, R6, R6, R6 ;  /* 0x000000060606722b */ /* 0x000fd00000000006 */
[----:B------:R-:W-:Y:S01]  /*27d0*/  DFMA R10, R14, R6, R14 ;  /* 0x000000060e0a722b */ /* 0x000fe2000000000e */
[----:B------:R-:W-:Y:S10]  /*27e0*/  BRA `(.L_x_31) ;  /* 0x0000000000307947 */ /* 0x000ff40003800000 */
.L_x_32:
[----:B------:R-:W-:Y:S01]  /*27f0*/  DMUL R6, R6, 8.11296384146066816958e+31 ;  /* 0x4690000006067828 */ /* 0x000fe20000000000 */
[----:B------:R-:W-:-:S05]  /*2800*/  IMAD.MOV.U32 R10, RZ, RZ, R14 ;  /* 0x000000ffff0a7224 */ /* 0x000fca00078e000e */
[----:B------:R-:W0:Y:S02]  /*2810*/  MUFU.RCP64H R11, R7 ;  /* 0x00000007000b7308 */ /* 0x000e240000001800 */
[----:B0-----:R-:W-:-:S08]  /*2820*/  DFMA R14, -R6, R10, 1 ;  /* 0x3ff00000060e742b */ /* 0x001fd0000000010a */
[----:B------:R-:W-:-:S08]  /*2830*/  DFMA R14, R14, R14, R14 ;  /* 0x0000000e0e0e722b */ /* 0x000fd0000000000e */
[----:B------:R-:W-:-:S08]  /*2840*/  DFMA R14, R10, R14, R10 ;  /* 0x0000000e0a0e722b */ /* 0x000fd0000000000a */
[----:B------:R-:W-:-:S08]  /*2850*/  DFMA R10, -R6, R14, 1 ;  /* 0x3ff00000060a742b */ /* 0x000fd0000000010e */
[----:B------:R-:W-:-:S08]  /*2860*/  DFMA R10, R14, R10, R14 ;  /* 0x0000000a0e0a722b */ /* 0x000fd0000000000e */
[----:B------:R-:W-:Y:S01]  /*2870*/  DMUL R10, R10, 8.11296384146066816958e+31 ;  /* 0x469000000a0a7828 */ /* 0x000fe20000000000 */
[----:B------:R-:W-:Y:S10]  /*2880*/  BRA `(.L_x_31) ;  /* 0x0000000000087947 */ /* 0x000ff40003800000 */
.L_x_30:
[----:B------:R-:W-:Y:S01]  /*2890*/  LOP3.LUT R11, R7, 0x80000, RZ, 0xfc, !PT ;  /* 0x00080000070b7812 */ /* 0x000fe200078efcff */
[----:B------:R-:W-:-:S07]  /*28a0*/  IMAD.MOV.U32 R10, RZ, RZ, R6 ;  /* 0x000000ffff0a7224 */ /* 0x000fce00078e0006 */
.L_x_31:
[----:B------:R-:W-:Y:S05]  /*28b0*/  BSYNC.RECONVERGENT B1 ;  /* 0x0000000000017941 */ /* 0x000fea0003800200 */
.L_x_29:
[----:B------:R-:W-:Y:S02]  /*28c0*/  IMAD.MOV.U32 R6, RZ, RZ, R0 ;  /* 0x000000ffff067224 */ /* 0x000fe400078e0000 */
[----:B------:R-:W-:-:S04]  /*28d0*/  IMAD.MOV.U32 R7, RZ, RZ, 0x0 ;  /* 0x00000000ff077424 */ /* 0x000fc800078e00ff */
[----:B------:R-:W-:Y:S05]  /*28e0*/  RET.REL.NODEC R6 `(ausm_solver) ;  /* 0xffffffd406c47950 */ /* 0x000fea0003c3ffff */
        .weak           $__internal_1_$__cuda_sm20_div_rn_f64_full
        .type           $__internal_1_$__cuda_sm20_div_rn_f64_full,@function
        .size           $__internal_1_$__cuda_sm20_div_rn_f64_full,($__internal_2_$__cuda_sm20_dsqrt_rn_f64_mediumpath_v1 - $__internal_1_$__cuda_sm20_div_rn_f64_full)
$__internal_1_$__cuda_sm20_div_rn_f64_full:
[C---:B------:R-:W-:Y:S01]  /*28f0*/  FSETP.GEU.AND P0, PT, |R9|.reuse, 1.469367938527859385e-39, PT ;  /* 0x001000000900780b */ /* 0x040fe20003f0e200 */
[----:B------:R-:W-:Y:S01]  /*2900*/  IMAD.MOV.U32 R7, RZ, RZ, R5 ;  /* 0x000000ffff077224 */ /* 0x000fe200078e0005 */
[C---:B------:R-:W-:Y:S01]  /*2910*/  LOP3.LUT R10, R9.reuse, 0x800fffff, RZ, 0xc0, !PT ;  /* 0x800fffff090a7812 */ /* 0x040fe200078ec0ff */
[----:B------:R-:W-:Y:S01]  /*2920*/  IMAD.MOV.U32 R42, RZ, RZ, 0x1 ;  /* 0x00000001ff2a7424 */ /* 0x000fe200078e00ff */
[----:B------:R-:W-:Y:S01]  /*2930*/  LOP3.LUT R51, R9, 0x7ff00000, RZ, 0xc0, !PT ;  /* 0x7ff0000009337812 */ /* 0x000fe200078ec0ff */
[----:B------:R-:W-:Y:S01]  /*2940*/  IMAD.MOV.U32 R6, RZ, RZ, R4 ;  /* 0x000000ffff067224 */ /* 0x000fe200078e0004 */
[----:B------:R-:W-:Y:S01]  /*2950*/  LOP3.LUT R11, R10, 0x3ff00000, RZ, 0xfc, !PT ;  /* 0x3ff000000a0b7812 */ /* 0x000fe200078efcff */
[----:B------:R-:W-:Y:S01]  /*2960*/  IMAD.MOV.U32 R10, RZ, RZ, R8 ;  /* 0x000000ffff0a7224 */ /* 0x000fe200078e0008 */
[C---:B------:R-:W-:Y:S01]  /*2970*/  FSETP.GEU.AND P3, PT, |R7|.reuse, 1.469367938527859385e-39, PT ;  /* 0x001000000700780b */ /* 0x040fe20003f6e200 */
[----:B------:R-:W-:Y:S01]  /*2980*/  BSSY.RECONVERGENT B1, `(.L_x_33) ;  /* 0x0000050000017945 */ /* 0x000fe20003800200 */
[----:B------:R-:W-:-:S03]  /*2990*/  LOP3.LUT R4, R7, 0x7ff00000, RZ, 0xc0, !PT ;  /* 0x7ff0000007047812 */ /* 0x000fc600078ec0ff */
[----:B------:R-:W-:Y:S01]  /*29a0*/  @!P0 DMUL R10, R8, 8.98846567431157953865e+307 ;  /* 0x7fe00000080a8828 */ /* 0x000fe20000000000 */
[----:B------:R-:W-:-:S05]  /*29b0*/  ISETP.GE.U32.AND P2, PT, R4, R51, PT ;  /* 0x000000330400720c */ /* 0x000fca0003f46070 */
[----:B------:R-:W0:Y:S02]  /*29c0*/  MUFU.RCP64H R43, R11 ;  /* 0x0000000b002b7308 */ /* 0x000e240000001800 */
[----:B------:R-:W-:Y:S02]  /*29d0*/  @!P3 LOP3.LUT R5, R9, 0x7ff00000, RZ, 0xc0, !PT ;  /* 0x7ff000000905b812 */ /* 0x000fe400078ec0ff */
[----:B------:R-:W-:Y:S02]  /*29e0*/  @!P0 LOP3.LUT R51, R11, 0x7ff00000, RZ, 0xc0, !PT ;  /* 0x7ff000000b338812 */ /* 0x000fe400078ec0ff */
[----:B------:R-:W-:Y:S01]  /*29f0*/  @!P3 ISETP.GE.U32.AND P4, PT, R4, R5, PT ;  /* 0x000000050400b20c */ /* 0x000fe20003f86070 */
[----:B------:R-:W-:-:S05]  /*2a00*/  IMAD.MOV.U32 R5, RZ, RZ, 0x1ca00000 ;  /* 0x1ca00000ff057424 */ /* 0x000fca00078e00ff */
[----:B------:R-:W-:-:S04]  /*2a10*/  @!P3 SEL R45, R5, 0x63400000, !P4 ;  /* 0x63400000052db807 */ /* 0x000fc80006000000 */
[----:B------:R-:W-:Y:S01]  /*2a20*/  @!P3 LOP3.LUT R48, R45, 0x80000000, R7, 0xf8, !PT ;  /* 0x800000002d30b812 */ /* 0x000fe200078ef807 */
[----:B0-----:R-:W-:-:S03]  /*2a30*/  DFMA R46, R42, -R10, 1 ;  /* 0x3ff000002a2e742b */ /* 0x001fc6000000080a */
[----:B------:R-:W-:Y:S01]  /*2a40*/  @!P3 LOP3.LUT R49, R48, 0x100000, RZ, 0xfc, !PT ;  /* 0x001000003031b812 */ /* 0x000fe200078efcff */
[----:B------:R-:W-:-:S04]  /*2a50*/  @!P3 IMAD.MOV.U32 R48, RZ, RZ, RZ ;  /* 0x000000ffff30b224 */ /* 0x000fc800078e00ff */
[----:B------:R-:W-:-:S08]  /*2a60*/  DFMA R46, R46, R46, R46 ;  /* 0x0000002e2e2e722b */ /* 0x000fd0000000002e */
[----:B------:R-:W-:Y:S01]  /*2a70*/  DFMA R46, R42, R46, R42 ;  /* 0x0000002e2a2e722b */ /* 0x000fe2000000002a */
[----:B------:R-:W-:Y:S01]  /*2a80*/  SEL R43, R5, 0x63400000, !P2 ;  /* 0x63400000052b7807 */ /* 0x000fe20005000000 */
[----:B------:R-:W-:-:S03]  /*2a90*/  IMAD.MOV.U32 R42, RZ, RZ, R6 ;  /* 0x000000ffff2a7224 */ /* 0x000fc600078e0006 */
[----:B------:R-:W-:-:S03]  /*2aa0*/  LOP3.LUT R43, R43, 0x800fffff, R7, 0xf8, !PT ;  /* 0x800fffff2b2b7812 */ /* 0x000fc600078ef807 */
[----:B------:R-:W-:-:S03]  /*2ab0*/  DFMA R44, R46, -R10, 1 ;  /* 0x3ff000002e2c742b */ /* 0x000fc6000000080a */
[----:B------:R-:W-:-:S05]  /*2ac0*/  @!P3 DFMA R42, R42, 2, -R48 ;  /* 0x400000002a2ab82b */ /* 0x000fca0000000830 */
[----:B------:R-:W-:-:S08]  /*2ad0*/  DFMA R44, R46, R44, R46 ;  /* 0x0000002c2e2c722b */ /* 0x000fd0000000002e */
[----:B------:R-:W-:-:S08]  /*2ae0*/  DMUL R46, R44, R42 ;  /* 0x0000002a2c2e7228 */ /* 0x000fd00000000000 */
[----:B------:R-:W-:-:S08]  /*2af0*/  DFMA R48, R46, -R10, R42 ;  /* 0x8000000a2e30722b */ /* 0x000fd0000000002a */
[----:B------:R-:W-:Y:S01]  /*2b00*/  DFMA R48, R44, R48, R46 ;  /* 0x000000302c30722b */ /* 0x000fe2000000002e */
[----:B------:R-:W-:Y:S01]  /*2b10*/  IMAD.MOV.U32 R44, RZ, RZ, R4 ;  /* 0x000000ffff2c7224 */ /* 0x000fe200078e0004 */
[----:B------:R-:W-:Y:S01]  /*2b20*/  @!P3 LOP3.LUT R44, R43, 0x7ff00000, RZ, 0xc0, !PT ;  /* 0x7ff000002b2cb812 */ /* 0x000fe200078ec0ff */
[----:B------:R-:W-:-:S04]  /*2b30*/  VIADD R46, R51, 0xffffffff ;  /* 0xffffffff332e7836 */ /* 0x000fc80000000000 */
[----:B------:R-:W-:-:S05]  /*2b40*/  VIADD R45, R44, 0xffffffff ;  /* 0xffffffff2c2d7836 */ /* 0x000fca0000000000 */
[----:B------:R-:W-:-:S04]  /*2b50*/  ISETP.GT.U32.AND P0, PT, R45, 0x7feffffe, PT ;  /* 0x7feffffe2d00780c */ /* 0x000fc80003f04070 */
[----:B------:R-:W-:-:S13]  /*2b60*/  ISETP.GT.U32.OR P0, PT, R46, 0x7feffffe, P0 ;  /* 0x7feffffe2e00780c */ /* 0x000fda0000704470 */
[----:B------:R-:W-:Y:S05]  /*2b70*/  @P0 BRA `(.L_x_34) ;  /* 0x00000000006c0947 */ /* 0x000fea0003800000 */
[----:B------:R-:W-:-:S04]  /*2b80*/  LOP3.LUT R7, R9, 0x7ff00000, RZ, 0xc0, !PT ;  /* 0x7ff0000009077812 */ /* 0x000fc800078ec0ff */
[CC--:B------:R-:W-:Y:S02]  /*2b90*/  VIADDMNMX R6, R4.reuse, -R7.reuse, 0xb9600000, !PT ;  /* 0xb960000004067446 */ /* 0x0c0fe40007800907 */
[----:B------:R-:W-:Y:S02]  /*2ba0*/  ISETP.GE.U32.AND P0, PT, R4, R7, PT ;  /* 0x000000070400720c */ /* 0x000fe40003f06070 */
[----:B------:R-:W-:Y:S02]  /*2bb0*/  VIMNMX R6, PT, PT, R6, 0x46a00000, PT ;  /* 0x46a0000006067848 */ /* 0x000fe40003fe0100 */
[----:B------:R-:W-:-:S05]  /*2bc0*/  SEL R5, R5, 0x63400000, !P0 ;  /* 0x6340000005057807 */ /* 0x000fca0004000000 */
[----:B------:R-:W-:Y:S02]  /*2bd0*/  IMAD.IADD R44, R6, 0x1, -R5 ;  /* 0x00000001062c7824 */ /* 0x000fe400078e0a05 */
[----:B------:R-:W-:Y:S02]  /*2be0*/  IMAD.MOV.U32 R6, RZ, RZ, RZ ;  /* 0x000000ffff067224 */ /* 0x000fe400078e00ff */
[----:B------:R-:W-:-:S06]  /*2bf0*/  VIADD R7, R44, 0x7fe00000 ;  /* 0x7fe000002c077836 */ /* 0x000fcc0000000000 */
[----:B------:R-:W-:-:S10]  /*2c00*/  DMUL R4, R48, R6 ;  /* 0x0000000630047228 */ /* 0x000fd40000000000 */
[----:B------:R-:W-:-:S13]  /*2c10*/  FSETP.GTU.AND P0, PT, |R5|, 1.469367938527859385e-39, PT ;  /* 0x001000000500780b */ /* 0x000fda0003f0c200 */
[----:B------:R-:W-:Y:S05]  /*2c20*/  @P0 BRA `(.L_x_35) ;  /* 0x0000000000940947 */ /* 0x000fea0003800000 */
[----:B------:R-:W-:Y:S01]  /*2c30*/  DFMA R10, R48, -R10, R42 ;  /* 0x8000000a300a722b */ /* 0x000fe2000000002a */
[----:B------:R-:W-:-:S09]  /*2c40*/  IMAD.MOV.U32 R8, RZ, RZ, RZ ;  /* 0x000000ffff087224 */ /* 0x000fd200078e00ff */
[C---:B------:R-:W-:Y:S02]  /*2c50*/  FSETP.NEU.AND P0, PT, R11.reuse, RZ, PT ;  /* 0x000000ff0b00720b */ /* 0x040fe40003f0d000 */
[----:B------:R-:W-:-:S04]  /*2c60*/  LOP3.LUT R43, R11, 0x80000000, R9, 0x48, !PT ;  /* 0x800000000b2b7812 */ /* 0x000fc800078e4809 */
[----:B------:R-:W-:-:S07]  /*2c70*/  LOP3.LUT R9, R43, R7, RZ, 0xfc, !PT ;  /* 0x000000072b097212 */ /* 0x000fce00078efcff */
[----:B------:R-:W-:Y:S05]  /*2c80*/  @!P0 BRA `(.L_x_35) ;  /* 0x00000000007c8947 */ /* 0x000fea0003800000 */
[----:B------:R-:W-:Y:S01]  /*2c90*/  IMAD.MOV R7, RZ, RZ, -R44 ;  /* 0x000000ffff077224 */ /* 0x000fe200078e0a2c */
[----:B------:R-:W-:Y:S01]  /*2ca0*/  DMUL.RP R8, R48, R8 ;  /* 0x0000000830087228 */ /* 0x000fe20000008000 */
[----:B------:R-:W-:-:S06]  /*2cb0*/  IMAD.MOV.U32 R6, RZ, RZ, RZ ;  /* 0x000000ffff067224 */ /* 0x000fcc00078e00ff */
[----:B------:R-:W-:-:S03]  /*2cc0*/  DFMA R6, R4, -R6, R48 ;  /* 0x800000060406722b */ /* 0x000fc60000000030 */
[----:B------:R-:W-:-:S03]  /*2cd0*/  LOP3.LUT R43, R9, R43, RZ, 0x3c, !PT ;  /* 0x0000002b092b7212 */ /* 0x000fc600078e3cff */
[----:B------:R-:W-:-:S04]  /*2ce0*/  IADD3 R6, PT, PT, -R44, -0x43300000, RZ ;  /* 0xbcd000002c067810 */ /* 0x000fc80007ffe1ff */
[----:B------:R-:W-:-:S04]  /*2cf0*/  FSETP.NEU.AND P0, PT, |R7|, R6, PT ;  /* 0x000000060700720b */ /* 0x000fc80003f0d200 */
[----:B------:R-:W-:Y:S02]  /*2d00*/  FSEL R4, R8, R4, !P0 ;  /* 0x0000000408047208 */ /* 0x000fe40004000000 */
[----:B------:R-:W-:Y:S01]  /*2d10*/  FSEL R5, R43, R5, !P0 ;  /* 0x000000052b057208 */ /* 0x000fe20004000000 */
[----:B------:R-:W-:Y:S06]  /*2d20*/  BRA `(.L_x_35) ;  /* 0x0000000000547947 */ /* 0x000fec0003800000 */
.L_x_34:
[----:B------:R-:W-:-:S14]  /*2d30*/  DSETP.NAN.AND P0, PT, R6, R6, PT ;  /* 0x000000060600722a */ /* 0x000fdc0003f08000 */
[----:B------:R-:W-:Y:S05]  /*2d40*/  @P0 BRA `(.L_x_36) ;  /* 0x0000000000440947 */ /* 0x000fea0003800000 */
[----:B------:R-:W-:-:S14]  /*2d50*/  DSETP.NAN.AND P0, PT, R8, R8, PT ;  /* 0x000000080800722a */ /* 0x000fdc0003f08000 */
[----:B------:R-:W-:Y:S05]  /*2d60*/  @P0 BRA `(.L_x_37) ;  /* 0x0000000000300947 */ /* 0x000fea0003800000 */
[----:B------:R-:W-:Y:S01]  /*2d70*/  ISETP.NE.AND P0, PT, R44, R51, PT ;  /* 0x000000332c00720c */ /* 0x000fe20003f05270 */
[----:B------:R-:W-:Y:S02]  /*2d80*/  IMAD.MOV.U32 R4, RZ, RZ, 0x0 ;  /* 0x00000000ff047424 */ /* 0x000fe400078e00ff */
[----:B------:R-:W-:-:S10]  /*2d90*/  IMAD.MOV.U32 R5, RZ, RZ, -0x80000 ;  /* 0xfff80000ff057424 */ /* 0x000fd400078e00ff */
[----:B------:R-:W-:Y:S05]  /*2da0*/  @!P0 BRA `(.L_x_35) ;  /* 0x0000000000348947 */ /* 0x000fea0003800000 */
[----:B------:R-:W-:Y:S02]  /*2db0*/  ISETP.NE.AND P0, PT, R44, 0x7ff00000, PT ;  /* 0x7ff000002c00780c */ /* 0x000fe40003f05270 */
[----:B------:R-:W-:Y:S02]  /*2dc0*/  LOP3.LUT R5, R7, 0x80000000, R9, 0x48, !PT ;  /* 0x8000000007057812 */ /* 0x000fe400078e4809 */
[----:B------:R-:W-:-:S13]  /*2dd0*/  ISETP.EQ.OR P0, PT, R51, RZ, !P0 ;  /* 0x000000ff3300720c */ /* 0x000fda0004702670 */
[----:B------:R-:W-:Y:S01]  /*2de0*/  @P0 LOP3.LUT R6, R5, 0x7ff00000, RZ, 0xfc, !PT ;  /* 0x7ff0000005060812 */ /* 0x000fe200078efcff */
[----:B------:R-:W-:Y:S02]  /*2df0*/  @!P0 IMAD.MOV.U32 R4, RZ, RZ, RZ ;  /* 0x000000ffff048224 */ /* 0x000fe400078e00ff */
[----:B------:R-:W-:Y:S02]  /*2e00*/  @P0 IMAD.MOV.U32 R4, RZ, RZ, RZ ;  /* 0x000000ffff040224 */ /* 0x000fe400078e00ff */
[----:B------:R-:W-:Y:S01]  /*2e10*/  @P0 IMAD.MOV.U32 R5, RZ, RZ, R6 ;  /* 0x000000ffff050224 */ /* 0x000fe200078e0006 */
[----:B------:R-:W-:Y:S06]  /*2e20*/  BRA `(.L_x_35) ;  /* 0x0000000000147947 */ /* 0x000fec0003800000 */
.L_x_37:
[----:B------:R-:W-:Y:S01]  /*2e30*/  LOP3.LUT R5, R9, 0x80000, RZ, 0xfc, !PT ;  /* 0x0008000009057812 */ /* 0x000fe200078efcff */
[----:B------:R-:W-:Y:S01]  /*2e40*/  IMAD.MOV.U32 R4, RZ, RZ, R8 ;  /* 0x000000ffff047224 */ /* 0x000fe200078e0008 */
[----:B------:R-:W-:Y:S06]  /*2e50*/  BRA `(.L_x_35) ;  /* 0x0000000000087947 */ /* 0x000fec0003800000 */
.L_x_36:
[----:B------:R-:W-:Y:S01]  /*2e60*/  LOP3.LUT R5, R7, 0x80000, RZ, 0xfc, !PT ;  /* 0x0008000007057812 */ /* 0x000fe200078efcff */
[----:B------:R-:W-:-:S07]  /*2e70*/  IMAD.MOV.U32 R4, RZ, RZ, R6 ;  /* 0x000000ffff047224 */ /* 0x000fce00078e0006 */
.L_x_35:
[----:B------:R-:W-:Y:S05]  /*2e80*/  BSYNC.RECONVERGENT B1 ;  /* 0x0000000000017941 */ /* 0x000fea0003800200 */
.L_x_33:
[----:B------:R-:W-:Y:S02]  /*2e90*/  IMAD.MOV.U32 R6, RZ, RZ, R4 ;  /* 0x000000ffff067224 */ /* 0x000fe400078e0004 */
[----:B------:R-:W-:Y:S02]  /*2ea0*/  IMAD.MOV.U32 R7, RZ, RZ, R5 ;  /* 0x000000ffff077224 */ /* 0x000fe400078e0005 */
[----:B------:R-:W-:Y:S02]  /*2eb0*/  IMAD.MOV.U32 R4, RZ, RZ, R0 ;  /* 0x000000ffff047224 */ /* 0x000fe400078e0000 */
[----:B------:R-:W-:-:S04]  /*2ec0*/  IMAD.MOV.U32 R5, RZ, RZ, 0x0 ;  /* 0x00000000ff057424 */ /* 0x000fc800078e00ff */
[----:B------:R-:W-:Y:S05]  /*2ed0*/  RET.REL.NODEC R4 `(ausm_solver) ;  /* 0xffffffd004487950 */ /* 0x000fea0003c3ffff */
        .weak           $__internal_2_$__cuda_sm20_dsqrt_rn_f64_mediumpath_v1
        .type           $__internal_2_$__cuda_sm20_dsqrt_rn_f64_mediumpath_v1,@function
        .size           $__internal_2_$__cuda_sm20_dsqrt_rn_f64_mediumpath_v1,($ausm_solver$__internal_accurate_pow - $__internal_2_$__cuda_sm20_dsqrt_rn_f64_mediumpath_v1)
$__internal_2_$__cuda_sm20_dsqrt_rn_f64_mediumpath_v1:
[----:B------:R-:W-:Y:S01]  /*2ee0*/  ISETP.GE.U32.AND P0, PT, R13, -0x3400000, PT ;  /* 0xfcc000000d00780c */ /* 0x000fe20003f06070 */
[----:B------:R-:W-:Y:S01]  /*2ef0*/  BSSY.RECONVERGENT B1, `(.L_x_38) ;  /* 0x0000026000017945 */ /* 0x000fe20003800200 */
[----:B------:R-:W-:Y:S02]  /*2f00*/  IMAD.MOV.U32 R5, RZ, RZ, R19 ;  /* 0x000000ffff057224 */ /* 0x000fe400078e0013 */
[----:B------:R-:W-:Y:S02]  /*2f10*/  IMAD.MOV.U32 R18, RZ, RZ, R0 ;  /* 0x000000ffff127224 */ /* 0x000fe400078e0000 */
[----:B------:R-:W-:-:S07]  /*2f20*/  IMAD.MOV.U32 R19, RZ, RZ, R11 ;  /* 0x000000ffff137224 */ /* 0x000fce00078e000b */
[----:B------:R-:W-:Y:S05]  /*2f30*/  @!P0 BRA `(.L_x_39) ;  /* 0x0000000000208947 */ /* 0x000fea0003800000 */
[----:B------:R-:W-:-:S10]  /*2f40*/  DFMA.RM R14, R16, R18, R14 ;  /* 0x00000012100e722b */ /* 0x000fd4000000400e */
[----:B------:R-:W-:-:S05]  /*2f50*/  IADD3 R16, P0, PT, R14, 0x1, RZ ;  /* 0x000000010e107810 */ /* 0x000fca0007f1e0ff */
[----:B------:R-:W-:-:S06]  /*2f60*/  IMAD.X R17, RZ, RZ, R15, P0 ;  /* 0x000000ffff117224 */ /* 0x000fcc00000e060f */
[----:B------:R-:W-:-:S08]  /*2f70*/  DFMA.RP R4, -R14, R16, R4 ;  /* 0x000000100e04722b */ /* 0x000fd00000008104 */
[----:B------:R-:W-:-:S06]  /*2f80*/  DSETP.GT.AND P0, PT, R4, RZ, PT ;  /* 0x000000ff0400722a */ /* 0x000fcc0003f04000 */
[----:B------:R-:W-:Y:S02]  /*2f90*/  FSEL R14, R16, R14, P0 ;  /* 0x0000000e100e7208 */ /* 0x000fe40000000000 */
[----:B------:R-:W-:Y:S01]  /*2fa0*/  FSEL R15, R17, R15, P0 ;  /* 0x0000000f110f7208 */ /* 0x000fe20000000000 */
[----:B------:R-:W-:Y:S06]  /*2fb0*/  BRA `(.L_x_40) ;  /* 0x0000000000647947 */ /* 0x000fec0003800000 */
.L_x_39:
[----:B------:R-:W-:-:S14]  /*2fc0*/  DSETP.NE.AND P0, PT, R4, RZ, PT ;  /* 0x000000ff0400722a */ /* 0x000fdc0003f05000 */
[----:B------:R-:W-:Y:S05]  /*2fd0*/  @!P0 BRA `(.L_x_41) ;  /* 0x0000000000588947 */ /* 0x000fea0003800000 */
[----:B------:R-:W-:-:S13]  /*2fe0*/  ISETP.GE.AND P0, PT, R5, RZ, PT ;  /* 0x000000ff0500720c */ /* 0x000fda0003f06270 */
[----:B------:R-:W-:Y:S02]  /*2ff0*/  @!P0 IMAD.MOV.U32 R14, RZ, RZ, 0x0 ;  /* 0x00000000ff0e8424 */ /* 0x000fe400078e00ff */
[----:B------:R-:W-:Y:S01]  /*3000*/  @!P0 IMAD.MOV.U32 R15, RZ, RZ, -0x80000 ;  /* 0xfff80000ff0f8424 */ /* 0x000fe200078e00ff */
[----:B------:R-:W-:Y:S06]  /*3010*/  @!P0 BRA `(.L_x_40) ;  /* 0x00000000004c8947 */ /* 0x000fec0003800000 */
[----:B------:R-:W-:-:S13]  /*3020*/  ISETP.GT.AND P0, PT, R5, 0x7fefffff, PT ;  /* 0x7fefffff0500780c */ /* 0x000fda0003f04270 */
[----:B------:R-:W-:Y:S05]  /*3030*/  @P0 BRA `(.L_x_41) ;  /* 0x0000000000400947 */ /* 0x000fea0003800000 */
[----:B------:R-:W-:Y:S01]  /*3040*/  DMUL R4, R4, 8.11296384146066816958e+31 ;  /* 0x4690000004047828 */ /* 0x000fe20000000000 */
[----:B------:R-:W-:Y:S02]  /*3050*/  IMAD.MOV.U32 R14, RZ, RZ, RZ ;  /* 0x000000ffff0e7224 */ /* 0x000fe400078e00ff */
[----:B------:R-:W-:Y:S02]  /*3060*/  IMAD.MOV.U32 R18, RZ, RZ, 0x0 ;  /* 0x00000000ff127424 */ /* 0x000fe400078e00ff */
[----:B------:R-:W-:Y:S01]  /*3070*/  IMAD.MOV.U32 R19, RZ, RZ, 0x3fd80000 ;  /* 0x3fd80000ff137424 */ /* 0x000fe200078e00ff */
[----:B------:R-:W0:Y:S02]  /*3080*/  MUFU.RSQ64H R15, R5 ;  /* 0x00000005000f7308 */ /* 0x000e240000001c00 */
[----:B0-----:R-:W-:-:S08]  /*3090*/  DMUL R16, R14, R14 ;  /* 0x0000000e0e107228 */ /* 0x001fd00000000000 */
[----:B------:R-:W-:-:S08]  /*30a0*/  DFMA R16, R4, -R16, 1 ;  /* 0x3ff000000410742b */ /* 0x000fd00000000810 */
[----:B------:R-:W-:Y:S02]  /*30b0*/  DFMA R18, R16, R18, 0.5 ;  /* 0x3fe000001012742b */ /* 0x000fe40000000012 */
[----:B------:R-:W-:-:S08]  /*30c0*/  DMUL R16, R14, R16 ;  /* 0x000000100e107228 */ /* 0x000fd00000000000 */
[----:B------:R-:W-:-:S08]  /*30d0*/  DFMA R16, R18, R16, R14 ;  /* 0x000000101210722b */ /* 0x000fd0000000000e */
[----:B------:R-:W-:Y:S02]  /*30e0*/  DMUL R14, R4, R16 ;  /* 0x00000010040e7228 */ /* 0x000fe40000000000 */
[----:B------:R-:W-:-:S06]  /*30f0*/  VIADD R17, R17, 0xfff00000 ;  /* 0xfff0000011117836 */ /* 0x000fcc0000000000 */
[----:B------:R-:W-:-:S08]  /*3100*/  DFMA R18, R14, -R14, R4 ;  /* 0x8000000e0e12722b */ /* 0x000fd00000000004 */
[----:B------:R-:W-:-:S10]  /*3110*/  DFMA R14, R16, R18, R14 ;  /* 0x00000012100e722b */ /* 0x000fd4000000000e */
[----:B------:R-:W-:Y:S01]  /*3120*/  VIADD R15, R15, 0xfcb00000 ;  /* 0xfcb000000f0f7836 */ /* 0x000fe20000000000 */
[----:B------:R-:W-:Y:S06]  /*3130*/  BRA `(.L_x_40) ;  /* 0x0000000000047947 */ /* 0x000fec0003800000 */
.L_x_41:
[----:B------:R-:W-:-:S11]  /*3140*/  DADD R14, R4, R4 ;  /* 0x00000000040e7229 */ /* 0x000fd60000000004 */
.L_x_40:
[----:B------:R-:W-:Y:S05]  /*3150*/  BSYNC.RECONVERGENT B1 ;  /* 0x0000000000017941 */ /* 0x000fea0003800200 */
.L_x_38:
[----:B------:R-:W-:-:S04]  /*3160*/  IMAD.MOV.U32 R11, RZ, RZ, 0x0 ;  /* 0x00000000ff0b7424 */ /* 0x000fc800078e00ff */
[----:B------:R-:W-:Y:S05]  /*3170*/  RET.REL.NODEC R10 `(ausm_solver) ;  /* 0xffffffcc0aa07950 */ /* 0x000fea0003c3ffff */
        .type           $ausm_solver$__internal_accurate_pow,@function
        .size           $ausm_solver$__internal_accurate_pow,(.L_x_47 - $ausm_solver$__internal_accurate_pow)
$ausm_solver$__internal_accurate_pow:
[----:B------:R-:W-:Y:S01]  /*3180*/  ISETP.GT.U32.AND P0, PT, R13, 0xfffff, PT ;  /* 0x000fffff0d00780c */ /* 0x000fe20003f04070 */
[----:B------:R-:W-:Y:S01]  /*3190*/  IMAD.MOV.U32 R6, RZ, RZ, R14 ;  /* 0x000000ffff067224 */ /* 0x000fe200078e000e */
[----:B------:R-:W-:Y:S01]  /*31a0*/  UMOV UR6, 0x7d2cafe2 ;  /* 0x7d2cafe200067882 */ /* 0x000fe20000000000 */
[----:B------:R-:W-:Y:S01]  /*31b0*/  IMAD.MOV.U32 R7, RZ, RZ, R13 ;  /* 0x000000ffff077224 */ /* 0x000fe200078e000d */
[----:B------:R-:W-:Y:S01]  /*31c0*/  UMOV UR7, 0x3eb0f5ff ;  /* 0x3eb0f5ff00077882 */ /* 0x000fe20000000000 */
[----:B------:R-:W-:Y:S01]  /*31d0*/  IMAD.MOV.U32 R16, RZ, RZ, RZ ;  /* 0x000000ffff107224 */ /* 0x000fe200078e00ff */
[----:B------:R-:W-:Y:S01]  /*31e0*/  UMOV UR8, 0x3b39803f ;  /* 0x3b39803f00087882 */ /* 0x000fe20000000000 */
[----:B------:R-:W-:Y:S01]  /*31f0*/  IMAD.MOV.U32 R10, RZ, RZ, 0x41ad3b5a ;  /* 0x41ad3b5aff0a7424 */ /* 0x000fe200078e00ff */
[----:B------:R-:W-:Y:S01]  /*3200*/  UMOV UR9, 0x3c7abc9e ;  /* 0x3c7abc9e00097882 */ /* 0x000fe20000000000 */
[----:B------:R-:W-:-:S04]  /*3210*/  IMAD.MOV.U32 R11, RZ, RZ, 0x3ed0f5d2 ;  /* 0x3ed0f5d2ff0b7424 */ /* 0x000fc800078e00ff */
[----:B------:R-:W-:Y:S01]  /*3220*/  @!P0 DMUL R46, R6, 1.80143985094819840000e+16 ;  /* 0x43500000062e8828 */ /* 0x000fe20000000000 */
[--C-:B------:R-:W-:Y:S01]  /*3230*/  IMAD.MOV.U32 R6, RZ, RZ, R13.reuse ;  /* 0x000000ffff067224 */ /* 0x100fe200078e000d */
[----:B------:R-:W-:-:S08]  /*3240*/  SHF.R.U32.HI R13, RZ, 0x14, R13 ;  /* 0x00000014ff0d7819 */ /* 0x000fd0000001160d */
[----:B------:R-:W-:Y:S01]  /*3250*/  @!P0 IMAD.MOV.U32 R6, RZ, RZ, R47 ;  /* 0x000000ffff068224 */ /* 0x000fe200078e002f */
[----:B------:R-:W-:Y:S01]  /*3260*/  @!P0 LEA.HI R13, R47, 0xffffffca, RZ, 0xc ;  /* 0xffffffca2f0d8811 */ /* 0x000fe200078f60ff */
[----:B------:R-:W-:-:S03]  /*3270*/  @!P0 IMAD.MOV.U32 R14, RZ, RZ, R46 ;  /* 0x000000ffff0e8224 */ /* 0x000fc600078e002e */
[----:B------:R-:W-:-:S04]  /*3280*/  LOP3.LUT R6, R6, 0x800fffff, RZ, 0xc0, !PT ;  /* 0x800fffff06067812 */ /* 0x000fc800078ec0ff */
[----:B------:R-:W-:-:S04]  /*3290*/  LOP3.LUT R15, R6, 0x3ff00000, RZ, 0xfc, !PT ;  /* 0x3ff00000060f7812 */ /* 0x000fc800078efcff */
[----:B------:R-:W-:-:S13]  /*32a0*/  ISETP.GE.U32.AND P1, PT, R15, 0x3ff6a09f, PT ;  /* 0x3ff6a09f0f00780c */ /* 0x000fda0003f26070 */
[----:B------:R-:W-:-:S04]  /*32b0*/  @P1 VIADD R7, R15, 0xfff00000 ;  /* 0xfff000000f071836 */ /* 0x000fc80000000000 */
[----:B------:R-:W-:-:S06]  /*32c0*/  @P1 IMAD.MOV.U32 R15, RZ, RZ, R7 ;  /* 0x000000ffff0f1224 */ /* 0x000fcc00078e0007 */
[C---:B------:R-:W-:Y:S02]  /*32d0*/  DADD R8, R14.reuse, 1 ;  /* 0x3ff000000e087429 */ /* 0x040fe40000000000 */
[----:B------:R-:W-:-:S04]  /*32e0*/  DADD R14, R14, -1 ;  /* 0xbff000000e0e7429 */ /* 0x000fc80000000000 */
[----:B------:R-:W0:Y:S02]  /*32f0*/  MUFU.RCP64H R17, R9 ;  /* 0x0000000900117308 */ /* 0x000e240000001800 */
[----:B0-----:R-:W-:-:S08]  /*3300*/  DFMA R6, -R8, R16, 1 ;  /* 0x3ff000000806742b */ /* 0x001fd00000000110 */
[----:B------:R-:W-:-:S08]  /*3310*/  DFMA R6, R6, R6, R6 ;  /* 0x000000060606722b */ /* 0x000fd00000000006 */
[----:B------:R-:W-:-:S08]  /*3320*/  DFMA R16, R16, R6, R16 ;  /* 0x000000061010722b */ /* 0x000fd00000000010 */
[----:B------:R-:W-:-:S08]  /*3330*/  DMUL R6, R14, R16 ;  /* 0x000000100e067228 */ /* 0x000fd00000000000 */
[----:B------:R-:W-:-:S08]  /*3340*/  DFMA R6, R14, R16, R6 ;  /* 0x000000100e06722b */ /* 0x000fd00000000006 */
[----:B------:R-:W-:-:S08]  /*3350*/  DMUL R18, R6, R6 ;  /* 0x0000000606127228 */ /* 0x000fd00000000000 */
[----:B------:R-:W-:Y:S01]  /*3360*/  DFMA R8, R18, UR6, R10 ;  /* 0x0000000612087c2b */ /* 0x000fe2000800000a */
[----:B------:R-:W-:Y:S01]  /*3370*/  UMOV UR6, 0x75488a3f ;  /* 0x75488a3f00067882 */ /* 0x000fe20000000000 */
[----:B------:R-:W-:Y:S01]  /*3380*/  UMOV UR7, 0x3ef3b20a ;  /* 0x3ef3b20a00077882 */ /* 0x000fe20000000000 */
[----:B------:R-:W-:-:S05]  /*3390*/  DADD R10, R14, -R6 ;  /* 0x000000000e0a7229 */ /* 0x000fca0000000806 */
[----:B------:R-:W-:Y:S01]  /*33a0*/  DFMA R8, R18, R8, UR6 ;  /* 0x0000000612087e2b */ /* 0x000fe20008000008 */
[----:B------:R-:W-:Y:S01]  /*33b0*/  UMOV UR6, 0xe4faecd5 ;  /* 0xe4faecd500067882 */ /* 0x000fe20000000000 */
[----:B------:R-:W-:Y:S01]  /*33c0*/  UMOV UR7, 0x3f1745cd ;  /* 0x3f1745cd00077882 */ /* 0x000fe20000000000 */
[----:B------:R-:W-:Y:S02]  /*33d0*/  DADD R42, R10, R10 ;  /* 0x000000000a2a7229 */ /* 0x000fe4000000000a */
[----:B------:R-:W-:-:S03]  /*33e0*/  DMUL R10, R6, R6 ;  /* 0x00000006060a7228 */ /* 0x000fc60000000000 */
[----:B------:R-:W-:Y:S01]  /*33f0*/  DFMA R8, R18, R8, UR6 ;  /* 0x0000000612087e2b */ /* 0x000fe20008000008 */
[----:B------:R-:W-:Y:S01]  /*3400*/  UMOV UR6, 0x258a578b ;  /* 0x258a578b00067882 */ /* 0x000fe20000000000 */
[----:B------:R-:W-:Y:S01]  /*3410*/  UMOV UR7, 0x3f3c71c7 ;  /* 0x3f3c71c700077882 */ /* 0x000fe20000000000 */
[----:B------:R-:W-:Y:S02]  /*3420*/  DFMA R42, R14, -R6, R42 ;  /* 0x800000060e2a722b */ /* 0x000fe4000000002a */
[----:B------:R-:W-:-:S03]  /*3430*/  DMUL R14, R6, R10 ;  /* 0x0000000a060e7228 */ /* 0x000fc60000000000 */
[----:B------:R-:W-:Y:S01]  /*3440*/  DFMA R8, R18, R8, UR6 ;  /* 0x0000000612087e2b */ /* 0x000fe20008000008 */
[----:B------:R-:W-:Y:S01]  /*3450*/  UMOV UR6, 0x9242b910 ;  /* 0x9242b91000067882 */ /* 0x000fe20000000000 */
[----:B------:R-:W-:Y:S01]  /*3460*/  UMOV UR7, 0x3f624924 ;  /* 0x3f62492400077882 */ /* 0x000fe20000000000 */
[----:B------:R-:W-:-:S05]  /*3470*/  DMUL R16, R16, R42 ;  /* 0x0000002a10107228 */ /* 0x000fca0000000000 */
[----:B------:R-:W-:Y:S01]  /*3480*/  DFMA R8, R18, R8, UR6 ;  /* 0x0000000612087e2b */ /* 0x000fe20008000008 */
[----:B------:R-:W-:Y:S01]  /*3490*/  UMOV UR6, 0x99999dfb ;  /* 0x99999dfb00067882 */ /* 0x000fe20000000000 */
[----:B------:R-:W-:-:S03]  /*34a0*/  UMOV UR7, 0x3f899999 ;  /* 0x3f89999900077882 */ /* 0x000fc60000000000 */
[----:B------:R-:W-:Y:S02]  /*34b0*/  VIADD R43, R17, 0x100000 ;  /* 0x00100000112b7836 */ /* 0x000fe40000000000 */
[----:B------:R-:W-:Y:S01]  /*34c0*/  IMAD.MOV.U32 R42, RZ, RZ, R16 ;  /* 0x000000ffff2a7224 */ /* 0x000fe200078e0010 */
[----:B------:R-:W-:Y:S01]  /*34d0*/  DFMA R20, R18, R8, UR6 ;  /* 0x0000000612147e2b */ /* 0x000fe20008000008 */
[----:B------:R-:W-:Y:S01]  /*34e0*/  UMOV UR6, 0x55555555 ;  /* 0x5555555500067882 */ /* 0x000fe20000000000 */
[----:B------:R-:W-:-:S06]  /*34f0*/  UMOV UR7, 0x3fb55555 ;  /* 0x3fb5555500077882 */ /* 0x000fcc0000000000 */
[----:B------:R-:W-:-:S08]  /*3500*/  DFMA R8, R18, R20, UR6 ;  /* 0x0000000612087e2b */ /* 0x000fd00008000014 */
[----:B------:R-:W-:Y:S01]  /*3510*/  DADD R22, -R8, UR6 ;  /* 0x0000000608167e29 */ /* 0x000fe20008000100 */
[----:B------:R-:W-:Y:S01]  /*3520*/  UMOV UR6, 0xb9e7b0 ;  /* 0x00b9e7b000067882 */ /* 0x000fe20000000000 */
[----:B------:R-:W-:-:S06]  /*3530*/  UMOV UR7, 0x3c46a4cb ;  /* 0x3c46a4cb00077882 */ /* 0x000fcc0000000000 */
[----:B------:R-:W-:Y:S02]  /*3540*/  DFMA R18, R18, R20, R22 ;  /* 0x000000141212722b */ /* 0x000fe40000000016 */
[C---:B------:R-:W-:Y:S02]  /*3550*/  DFMA R20, R6.reuse, R10, -R14 ;  /* 0x0000000a0614722b */ /* 0x040fe4000000080e */
[----:B------:R-:W-:-:S04]  /*3560*/  DFMA R22, R6, R6, -R10 ;  /* 0x000000060616722b */ /* 0x000fc8000000080a */
[----:B------:R-:W-:Y:S01]  /*3570*/  DADD R18, R18, -UR6 ;  /* 0x8000000612127e29 */ /* 0x000fe20008000000 */
[----:B------:R-:W-:Y:S01]  /*3580*/  UMOV UR6, 0x80000000 ;  /* 0x8000000000067882 */ /* 0x000fe20000000000 */
[----:B------:R-:W-:Y:S01]  /*3590*/  DFMA R20, R16, R10, R20 ;  /* 0x0000000a1014722b */ /* 0x000fe20000000014 */
[----:B------:R-:W-:Y:S01]  /*35a0*/  UMOV UR7, 0x43300000 ;  /* 0x4330000000077882 */ /* 0x000fe20000000000 */
[----:B------:R-:W-:-:S04]  /*35b0*/  DFMA R22, R6, R42, R22 ;  /* 0x0000002a0616722b */ /* 0x000fc80000000016 */
[----:B------:R-:W-:-:S04]  /*35c0*/  DADD R44, R8, R18 ;  /* 0x00000000082c7229 */ /* 0x000fc80000000012 */
[----:B------:R-:W-:-:S04]  /*35d0*/  DFMA R20, R6, R22, R20 ;  /* 0x000000160614722b */ /* 0x000fc80000000014 */
[----:B------:R-:W-:Y:S02]  /*35e0*/  DMUL R10, R44, R14 ;  /* 0x0000000e2c0a7228 */ /* 0x000fe40000000000 */
[----:B------:R-:W-:-:S06]  /*35f0*/  DADD R22, R8, -R44 ;  /* 0x0000000008167229 */ /* 0x000fcc000000082c */
[----:B------:R-:W-:Y:S02]  /*3600*/  DFMA R8, R44, R14, -R10 ;  /* 0x0000000e2c08722b */ /* 0x000fe4000000080a */
[----:B------:R-:W-:-:S06]  /*3610*/  DADD R22, R18, R22 ;  /* 0x0000000012167229 */ /* 0x000fcc0000000016 */
[----:B------:R-:W-:-:S08]  /*3620*/  DFMA R8, R44, R20, R8 ;  /* 0x000000142c08722b */ /* 0x000fd00000000008 */
[----:B------:R-:W-:-:S08]  /*3630*/  DFMA R22, R22, R14, R8 ;  /* 0x0000000e1616722b */ /* 0x000fd00000000008 */
[----:B------:R-:W-:-:S08]  /*3640*/  DADD R14, R10, R22 ;  /* 0x000000000a0e7229 */ /* 0x000fd00000000016 */
[--C-:B------:R-:W-:Y:S02]  /*3650*/  DADD R8, R6, R14.reuse ;  /* 0x0000000006087229 */ /* 0x100fe4000000000e */
[----:B------:R-:W-:-:S06]  /*3660*/  DADD R10, R10, -R14 ;  /* 0x000000000a0a7229 */ /* 0x000fcc000000080e */
[----:B------:R-:W-:Y:S02]  /*3670*/  DADD R6, R6, -R8 ;  /* 0x0000000006067229 */ /* 0x000fe40000000808 */
[----:B------:R-:W-:-:S06]  /*3680*/  DADD R10, R22, R10 ;  /* 0x00000000160a7229 */ /* 0x000fcc000000000a */
[----:B------:R-:W-:-:S08]  /*3690*/  DADD R6, R14, R6 ;  /* 0x000000000e067229 */ /* 0x000fd00000000006 */
[----:B------:R-:W-:Y:S01]  /*36a0*/  DADD R6, R10, R6 ;  /* 0x000000000a067229 */ /* 0x000fe20000000006 */
[C---:B------:R-:W-:Y:S02]  /*36b0*/  VIADD R10, R13.reuse, 0xfffffc01 ;  /* 0xfffffc010d0a7836 */ /* 0x040fe40000000000 */
[----:B------:R-:W-:-:S05]  /*36c0*/  @P1 VIADD R10, R13, 0xfffffc02 ;  /* 0xfffffc020d0a1836 */ /* 0x000fca0000000000 */
[----:B------:R-:W-:Y:S01]  /*36d0*/  DADD R16, R16, R6 ;  /* 0x0000000010107229 */ /* 0x000fe20000000006 */
[----:B------:R-:W-:Y:S01]  /*36e0*/  LOP3.LUT R6, R10, 0x80000000, RZ, 0x3c, !PT ;  /* 0x800000000a067812 */ /* 0x000fe200078e3cff */
[----:B------:R-:W-:-:S06]  /*36f0*/  IMAD.MOV.U32 R7, RZ, RZ, 0x43300000 ;  /* 0x43300000ff077424 */ /* 0x000fcc00078e00ff */
[----:B------:R-:W-:Y:S02]  /*3700*/  DADD R10, R8, R16 ;  /* 0x00000000080a7229 */ /* 0x000fe40000000010 */
[----:B------:R-:W-:Y:S01]  /*3710*/  DADD R14, R6, -UR6 ;  /* 0x80000006060e7e29 */ /* 0x000fe20008000000 */
[----:B------:R-:W-:Y:S01]  /*3720*/  UMOV UR6, 0xfefa39ef ;  /* 0xfefa39ef00067882 */ /* 0x000fe20000000000 */
[----:B------:R-:W-:-:S04]  /*3730*/  UMOV UR7, 0x3fe62e42 ;  /* 0x3fe62e4200077882 */ /* 0x000fc80000000000 */
[--C-:B------:R-:W-:Y:S02]  /*3740*/  DADD R8, R8, -R10.reuse ;  /* 0x0000000008087229 */ /* 0x100fe4000000080a */
[----:B------:R-:W-:-:S06]  /*3750*/  DFMA R6, R14, UR6, R10 ;  /* 0x000000060e067c2b */ /* 0x000fcc000800000a */
[----:B------:R-:W-:Y:S02]  /*3760*/  DADD R8, R16, R8 ;  /* 0x0000000010087229 */ /* 0x000fe40000000008 */
[----:B------:R-:W-:-:S08]  /*3770*/  DFMA R18, R14, -UR6, R6 ;  /* 0x800000060e127c2b */ /* 0x000fd00008000006 */
[----:B------:R-:W-:-:S08]  /*3780*/  DADD R18, -R10, R18 ;  /* 0x000000000a127229 */ /* 0x000fd00000000112 */
[----:B------:R-:W-:-:S08]  /*3790*/  DADD R8, R8, -R18 ;  /* 0x0000000008087229 */ /* 0x000fd00000000812 */
[----:B------:R-:W-:Y:S01]  /*37a0*/  DFMA R8, R14, UR8, R8 ;  /* 0x000000080e087c2b */ /* 0x000fe20008000008 */
[----:B------:R-:W-:Y:S01]  /*37b0*/  UMOV UR8, 0x179e4e1e ;  /* 0x179e4e1e00087882 */ /* 0x000fe20000000000 */
[----:B------:R-:W-:-:S06]  /*37c0*/  UMOV UR9, 0x3ff6649c ;  /* 0x3ff6649c00097882 */ /* 0x000fcc0000000000 */
[----:B------:R-:W-:-:S08]  /*37d0*/  DADD R10, R6, R8 ;  /* 0x00000000060a7229 */ /* 0x000fd00000000008 */
[----:B------:R-:W-:Y:S02]  /*37e0*/  DADD R14, R6, -R10 ;  /* 0x00000000060e7229 */ /* 0x000fe4000000080a */
[----:B------:R-:W-:-:S06]  /*37f0*/  DMUL R6, R10, UR8 ;  /* 0x000000080a067c28 */ /* 0x000fcc0008000000 */
[----:B------:R-:W-:Y:S02]  /*3800*/  DADD R14, R8, R14 ;  /* 0x00000000080e7229 */ /* 0x000fe4000000000e */
[----:B------:R-:W-:-:S08]  /*3810*/  DFMA R10, R10, UR8, -R6 ;  /* 0x000000080a0a7c2b */ /* 0x000fd00008000806 */
[----:B------:R-:W-:Y:S01]  /*3820*/  DFMA R14, R14, UR8, R10 ;  /* 0x000000080e0e7c2b */ /* 0x000fe2000800000a */
[----:B------:R-:W-:Y:S02]  /*3830*/  IMAD.MOV.U32 R10, RZ, RZ, 0x652b82fe ;  /* 0x652b82feff0a7424 */ /* 0x000fe400078e00ff */
[----:B------:R-:W-:-:S05]  /*3840*/  IMAD.MOV.U32 R11, RZ, RZ, 0x3ff71547 ;  /* 0x3ff71547ff0b7424 */ /* 0x000fca00078e00ff */
[----:B------:R-:W-:-:S08]  /*3850*/  DADD R8, R6, R14 ;  /* 0x0000000006087229 */ /* 0x000fd0000000000e */
[----:B------:R-:W-:Y:S02]  /*3860*/  DFMA R10, R8, R10, 6.75539944105574400000e+15 ;  /* 0x43380000080a742b */ /* 0x000fe4000000000a */
[----:B------:R-:W-:Y:S01]  /*3870*/  FSETP.GEU.AND P0, PT, |R9|, 4.1917929649353027344, PT ;  /* 0x4086232b0900780b */ /* 0x000fe20003f0e200 */
[----:B------:R-:W-:-:S05]  /*3880*/  DADD R6, R6, -R8 ;  /* 0x0000000006067229 */ /* 0x000fca0000000808 */
[----:B------:R-:W-:-:S03]  /*3890*/  DADD R16, R10, -6.75539944105574400000e+15 ;  /* 0xc33800000a107429 */ /* 0x000fc60000000000 */
[----:B------:R-:W-:-:S05]  /*38a0*/  DADD R14, R14, R6 ;  /* 0x000000000e0e7229 */ /* 0x000fca0000000006 */
[----:B------:R-:W-:Y:S01]  /*38b0*/  DFMA R18, R16, -UR6, R8 ;  /* 0x8000000610127c2b */ /* 0x000fe20008000008 */
[----:B------:R-:W-:Y:S01]  /*38c0*/  UMOV UR6, 0x3b39803f ;  /* 0x3b39803f00067882 */ /* 0x000fe20000000000 */
[----:B------:R-:W-:-:S06]  /*38d0*/  UMOV UR7, 0x3c7abc9e ;  /* 0x3c7abc9e00077882 */ /* 0x000fcc0000000000 */
[----:B------:R-:W-:Y:S01]  /*38e0*/  DFMA R16, R16, -UR6, R18 ;  /* 0x8000000610107c2b */ /* 0x000fe20008000012 */
[----:B------:R-:W-:Y:S01]  /*38f0*/  UMOV UR6, 0x69ce2bdf ;  /* 0x69ce2bdf00067882 */ /* 0x000fe20000000000 */
[----:B------:R-:W-:Y:S01]  /*3900*/  IMAD.MOV.U32 R18, RZ, RZ, -0x35dec16 ;  /* 0xfca213eaff127424 */ /* 0x000fe200078e00ff */
[----:B------:R-:W-:Y:S01]  /*3910*/  UMOV UR7, 0x3e5ade15 ;  /* 0x3e5ade1500077882 */ /* 0x000fe20000000000 */
[----:B------:R-:W-:-:S06]  /*3920*/  IMAD.MOV.U32 R19, RZ, RZ, 0x3e928af3 ;  /* 0x3e928af3ff137424 */ /* 0x000fcc00078e00ff */
[----:B------:R-:W-:Y:S01]  /*3930*/  DFMA R18, R16, UR6, R18 ;  /* 0x0000000610127c2b */ /* 0x000fe20008000012 */
[----:B------:R-:W-:Y:S01]  /*3940*/  UMOV UR6, 0x62401315 ;  /* 0x6240131500067882 */ /* 0x000fe20000000000 */
[----:B------:R-:W-:-:S06]  /*3950*/  UMOV UR7, 0x3ec71dee ;  /* 0x3ec71dee00077882 */ /* 0x000fcc0000000000 */
[----:B------:R-:W-:Y:S01]  /*3960*/  DFMA R18, R16, R18, UR6 ;  /* 0x0000000610127e2b */ /* 0x000fe20008000012 */
        /* <DEDUP_REMOVED lines=20> */
[----:B------:R-:W-:-:S08]  /*3ab0*/  DFMA R18, R16, R18, UR6 ;  /* 0x0000000610127e2b */ /* 0x000fd00008000012 */
[----:B------:R-:W-:-:S08]  /*3ac0*/  DFMA R18, R16, R18, 1 ;  /* 0x3ff000001012742b */ /* 0x000fd00000000012 */
[----:B------:R-:W-:-:S10]  /*3ad0*/  DFMA R16, R16, R18, 1 ;  /* 0x3ff000001010742b */ /* 0x000fd40000000012 */
[----:B------:R-:W-:Y:S02]  /*3ae0*/  IMAD R7, R10, 0x100000, R17 ;  /* 0x001000000a077824 */ /* 0x000fe400078e0211 */
[----:B------:R-:W-:Y:S01]  /*3af0*/  IMAD.MOV.U32 R6, RZ, RZ, R16 ;  /* 0x000000ffff067224 */ /* 0x000fe200078e0010 */
[----:B------:R-:W-:Y:S06]  /*3b00*/  @!P0 BRA `(.L_x_42) ;  /* 0x0000000000308947 */ /* 0x000fec0003800000 */
[----:B------:R-:W-:Y:S01]  /*3b10*/  FSETP.GEU.AND P1, PT, |R9|, 4.2275390625, PT ;  /* 0x408748000900780b */ /* 0x000fe20003f2e200 */
[C---:B------:R-:W-:Y:S02]  /*3b20*/  DADD R18, R8.reuse, +INF ;  /* 0x7ff0000008127429 */ /* 0x040fe40000000000 */
[----:B------:R-:W-:-:S08]  /*3b30*/  DSETP.GEU.AND P0, PT, R8, RZ, PT ;  /* 0x000000ff0800722a */ /* 0x000fd00003f0e000 */
[----:B------:R-:W-:Y:S02]  /*3b40*/  FSEL R7, R19, RZ, P0 ;  /* 0x000000ff13077208 */ /* 0x000fe40000000000 */
[----:B------:R-:W-:-:S04]  /*3b50*/  @!P1 LEA.HI R6, R10, R10, RZ, 0x1 ;  /* 0x0000000a0a069211 */ /* 0x000fc800078f08ff */
[----:B------:R-:W-:Y:S02]  /*3b60*/  @!P1 SHF.R.S32.HI R9, RZ, 0x1, R6 ;  /* 0x00000001ff099819 */ /* 0x000fe40000011406 */
[----:B------:R-:W-:-:S03]  /*3b70*/  FSEL R6, R18, RZ, P0 ;  /* 0x000000ff12067208 */ /* 0x000fc60000000000 */
[----:B------:R-:W-:Y:S02]  /*3b80*/  @!P1 IMAD.IADD R8, R10, 0x1, -R9 ;  /* 0x000000010a089824 */ /* 0x000fe400078e0a09 */
[----:B------:R-:W-:-:S03]  /*3b90*/  @!P1 IMAD R17, R9, 0x100000, R17 ;  /* 0x0010000009119824 */ /* 0x000fc600078e0211 */
[----:B------:R-:W-:Y:S01]  /*3ba0*/  @!P1 LEA R9, R8, 0x3ff00000, 0x14 ;  /* 0x3ff0000008099811 */ /* 0x000fe200078ea0ff */
[----:B------:R-:W-:-:S06]  /*3bb0*/  @!P1 IMAD.MOV.U32 R8, RZ, RZ, RZ ;  /* 0x000000ffff089224 */ /* 0x000fcc00078e00ff */
[----:B------:R-:W-:-:S11]  /*3bc0*/  @!P1 DMUL R6, R16, R8 ;  /* 0x0000000810069228 */ /* 0x000fd60000000000 */
.L_x_42:
[----:B------:R-:W-:Y:S02]  /*3bd0*/  DFMA R8, R14, R6, R6 ;  /* 0x000000060e08722b */ /* 0x000fe40000000006 */
[----:B------:R-:W-:-:S08]  /*3be0*/  DSETP.NEU.AND P0, PT, |R6|, +INF , PT ;  /* 0x7ff000000600742a */ /* 0x000fd00003f0d200 */
[----:B------:R-:W-:Y:S01]  /*3bf0*/  FSEL R16, R6, R8, !P0 ;  /* 0x0000000806107208 */ /* 0x000fe20004000000 */
[----:B------:R-:W-:Y:S01]  /*3c00*/  IMAD.MOV.U32 R6, RZ, RZ, R0 ;  /* 0x000000ffff067224 */ /* 0x000fe200078e0000 */
[----:B------:R-:W-:Y:S01]  /*3c10*/  FSEL R8, R7, R9, !P0 ;  /* 0x0000000907087208 */ /* 0x000fe20004000000 */
[----:B------:R-:W-:-:S04]  /*3c20*/  IMAD.MOV.U32 R7, RZ, RZ, 0x0 ;  /* 0x00000000ff077424 */ /* 0x000fc800078e00ff */
[----:B------:R-:W-:Y:S05]  /*3c30*/  RET.REL.NODEC R6 `(ausm_solver) ;  /* 0xffffffc006f07950 */ /* 0x000fea0003c3ffff */
.L_x_43:
[----:B------:R-:W-:-:S00]  /*3c40*/  BRA `(.L_x_43) ;  /* 0xfffffffc00fc7947 */ /* 0x000fc0000383ffff */
[----:B------:R-:W-:-:S00]  /*3c50*/  NOP ;  /* 0x0000000000007918 */ /* 0x000fc00000000000 */
        /* <DEDUP_REMOVED lines=10> */
.L_x_47:


//--------------------- .nv.shared.reserved.0     --------------------------
	.section	.nv.shared.reserved.0,"aw",@nobits
	.weak		__nv_reservedSMEM_offset_0_alias
	.size		__nv_reservedSMEM_offset_0_alias, 0, 64
	.other		__nv_reservedSMEM_offset_0_alias,@"STO_CUDA_RESERVED_SHARED STV_DEFAULT"
__nv_reservedSMEM_offset_0_alias:
	.zero		0
	.zero		64


//--------------------- .nv.constant0.ausm_solver --------------------------
	.section	.nv.constant0.ausm_solver,"a",@progbits
	.sectionflags	@""
	.align	4
.nv.constant0.ausm_solver:
	.zero		944


//--------------------- SYMBOLS --------------------------

	.type		.nv.reservedSmem.offset0,@object
	.size		.nv.reservedSmem.offset0,0x4
